//
// Generated by NVIDIA NVVM Compiler
//
// Compiler Build ID: CL-36424714
// Cuda compilation tools, release 13.0, V13.0.88
// Based on NVVM 20.0.0
//

.version 9.0
.target sm_100
.address_size 64

	// .globl	_Z20sgemm_2d_blocktilingiiifPKfS0_fPf
// _ZZ20sgemm_2d_blocktilingiiifPKfS0_fPfE2As has been demoted
// _ZZ20sgemm_2d_blocktilingiiifPKfS0_fPfE2Bs has been demoted

.visible .entry _Z20sgemm_2d_blocktilingiiifPKfS0_fPf(
	.param .u32 _Z20sgemm_2d_blocktilingiiifPKfS0_fPf_param_0,
	.param .u32 _Z20sgemm_2d_blocktilingiiifPKfS0_fPf_param_1,
	.param .u32 _Z20sgemm_2d_blocktilingiiifPKfS0_fPf_param_2,
	.param .f32 _Z20sgemm_2d_blocktilingiiifPKfS0_fPf_param_3,
	.param .u64 .ptr .align 1 _Z20sgemm_2d_blocktilingiiifPKfS0_fPf_param_4,
	.param .u64 .ptr .align 1 _Z20sgemm_2d_blocktilingiiifPKfS0_fPf_param_5,
	.param .f32 _Z20sgemm_2d_blocktilingiiifPKfS0_fPf_param_6,
	.param .u64 .ptr .align 1 _Z20sgemm_2d_blocktilingiiifPKfS0_fPf_param_7
)
{
	.reg .pred 	%p<4>;
	.reg .b32 	%r<112>;
	.reg .b32 	%f<671>;
	.reg .b64 	%rd<208>;
	// demoted variable
	.shared .align 4 .b8 _ZZ20sgemm_2d_blocktilingiiifPKfS0_fPfE2As[4096];
	// demoted variable
	.shared .align 4 .b8 _ZZ20sgemm_2d_blocktilingiiifPKfS0_fPfE2Bs[4096];
	ld.param.u32 	%r9, [_Z20sgemm_2d_blocktilingiiifPKfS0_fPf_param_2];
	ld.param.u64 	%rd8, [_Z20sgemm_2d_blocktilingiiifPKfS0_fPf_param_4];
	ld.param.u64 	%rd9, [_Z20sgemm_2d_blocktilingiiifPKfS0_fPf_param_5];
	cvta.to.global.u64 	%rd10, %rd8;
	cvta.to.global.u64 	%rd11, %rd9;
	mov.u32 	%r10, %ctaid.y;
	mov.u32 	%r11, %ctaid.x;
	mul.lo.s32 	%r12, %r10, %r9;
	shl.b32 	%r13, %r12, 7;
	mul.wide.u32 	%rd12, %r13, 4;
	add.s64 	%rd206, %rd10, %rd12;
	shl.b32 	%r14, %r11, 7;
	mul.wide.u32 	%rd13, %r14, 4;
	add.s64 	%rd207, %rd11, %rd13;
	setp.eq.s32 	%p1, %r9, 0;
	mov.f32 	%f607, 0f00000000;
	mov.f32 	%f608, %f607;
	mov.f32 	%f609, %f607;
	mov.f32 	%f610, %f607;
	mov.f32 	%f611, %f607;
	mov.f32 	%f612, %f607;
	mov.f32 	%f613, %f607;
	mov.f32 	%f614, %f607;
	mov.f32 	%f615, %f607;
	mov.f32 	%f616, %f607;
	mov.f32 	%f617, %f607;
	mov.f32 	%f618, %f607;
	mov.f32 	%f619, %f607;
	mov.f32 	%f620, %f607;
	mov.f32 	%f621, %f607;
	mov.f32 	%f622, %f607;
	mov.f32 	%f623, %f607;
	mov.f32 	%f624, %f607;
	mov.f32 	%f625, %f607;
	mov.f32 	%f626, %f607;
	mov.f32 	%f627, %f607;
	mov.f32 	%f628, %f607;
	mov.f32 	%f629, %f607;
	mov.f32 	%f630, %f607;
	mov.f32 	%f631, %f607;
	mov.f32 	%f632, %f607;
	mov.f32 	%f633, %f607;
	mov.f32 	%f634, %f607;
	mov.f32 	%f635, %f607;
	mov.f32 	%f636, %f607;
	mov.f32 	%f637, %f607;
	mov.f32 	%f638, %f607;
	mov.f32 	%f639, %f607;
	mov.f32 	%f640, %f607;
	mov.f32 	%f641, %f607;
	mov.f32 	%f642, %f607;
	mov.f32 	%f643, %f607;
	mov.f32 	%f644, %f607;
	mov.f32 	%f645, %f607;
	mov.f32 	%f646, %f607;
	mov.f32 	%f647, %f607;
	mov.f32 	%f648, %f607;
	mov.f32 	%f649, %f607;
	mov.f32 	%f650, %f607;
	mov.f32 	%f651, %f607;
	mov.f32 	%f652, %f607;
	mov.f32 	%f653, %f607;
	mov.f32 	%f654, %f607;
	mov.f32 	%f655, %f607;
	mov.f32 	%f656, %f607;
	mov.f32 	%f657, %f607;
	mov.f32 	%f658, %f607;
	mov.f32 	%f659, %f607;
	mov.f32 	%f660, %f607;
	mov.f32 	%f661, %f607;
	mov.f32 	%f662, %f607;
	mov.f32 	%f663, %f607;
	mov.f32 	%f664, %f607;
	mov.f32 	%f665, %f607;
	mov.f32 	%f666, %f607;
	mov.f32 	%f667, %f607;
	mov.f32 	%f668, %f607;
	mov.f32 	%f669, %f607;
	mov.f32 	%f670, %f607;
	@%p1 bra 	$L__BB0_5;
	mov.b32 	%r109, 0;
	mov.f32 	%f607, 0f00000000;
	mov.u32 	%r17, %tid.x;
	shl.b32 	%r18, %r17, 5;
	and.b32  	%r19, %r18, 480;
	mov.u32 	%r20, _ZZ20sgemm_2d_blocktilingiiifPKfS0_fPfE2Bs;
	add.s32 	%r21, %r19, %r20;
	add.s32 	%r2, %r21, 16;
	shr.u32 	%r24, %r17, 7;
$L__BB0_2:
	ld.param.u32 	%r107, [_Z20sgemm_2d_blocktilingiiifPKfS0_fPf_param_2];
	ld.param.u32 	%r104, [_Z20sgemm_2d_blocktilingiiifPKfS0_fPf_param_1];
	shl.b32 	%r22, %r104, 1;
	shl.b32 	%r23, %r104, 2;
	and.b32  	%r25, %r17, 127;
	mad.lo.s32 	%r26, %r24, %r104, %r25;
	add.s32 	%r27, %r26, %r23;
	add.s32 	%r28, %r27, %r22;
	add.s32 	%r29, %r26, %r22;
	shl.b32 	%r30, %r107, 5;
	shl.b32 	%r31, %r107, 6;
	shr.u32 	%r32, %r17, 3;
	and.b32  	%r33, %r17, 7;
	mad.lo.s32 	%r34, %r32, %r107, %r33;
	add.s32 	%r35, %r34, %r31;
	add.s32 	%r36, %r35, %r30;
	add.s32 	%r37, %r34, %r30;
	mul.wide.u32 	%rd14, %r34, 4;
	add.s64 	%rd15, %rd206, %rd14;
	ld.global.f32 	%f261, [%rd15];
	mov.u32 	%r38, _ZZ20sgemm_2d_blocktilingiiifPKfS0_fPfE2As;
	shl.b32 	%r39, %r17, 2;
	add.s32 	%r40, %r38, %r39;
	st.shared.f32 	[%r40], %f261;
	mul.wide.u32 	%rd16, %r37, 4;
	add.s64 	%rd17, %rd206, %rd16;
	ld.global.f32 	%f262, [%rd17];
	st.shared.f32 	[%r40+1024], %f262;
	mul.wide.u32 	%rd18, %r35, 4;
	add.s64 	%rd19, %rd206, %rd18;
	ld.global.f32 	%f263, [%rd19];
	st.shared.f32 	[%r40+2048], %f263;
	mul.wide.u32 	%rd20, %r36, 4;
	add.s64 	%rd21, %rd206, %rd20;
	ld.global.f32 	%f264, [%rd21];
	st.shared.f32 	[%r40+3072], %f264;
	mul.wide.u32 	%rd22, %r26, 4;
	add.s64 	%rd23, %rd207, %rd22;
	ld.global.f32 	%f265, [%rd23];
	add.s32 	%r41, %r20, %r39;
	st.shared.f32 	[%r41], %f265;
	mul.wide.u32 	%rd24, %r29, 4;
	add.s64 	%rd25, %rd207, %rd24;
	ld.global.f32 	%f266, [%rd25];
	st.shared.f32 	[%r41+1024], %f266;
	mul.wide.u32 	%rd26, %r27, 4;
	add.s64 	%rd27, %rd207, %rd26;
	ld.global.f32 	%f267, [%rd27];
	st.shared.f32 	[%r41+2048], %f267;
	mul.wide.u32 	%rd28, %r28, 4;
	add.s64 	%rd29, %rd207, %rd28;
	ld.global.f32 	%f268, [%rd29];
	st.shared.f32 	[%r41+3072], %f268;
	bar.sync 	0;
	mov.b32 	%r111, 128;
	mov.u32 	%r110, %r2;
$L__BB0_3:
	mov.u32 	%r42, %tid.x;
	shl.b32 	%r43, %r42, 4;
	and.b32  	%r44, %r43, 16128;
	mov.u32 	%r45, _ZZ20sgemm_2d_blocktilingiiifPKfS0_fPfE2As;
	add.s32 	%r46, %r45, %r44;
	add.s32 	%r47, %r46, %r111;
	ld.shared.f32 	%f269, [%r47+-128];
	ld.shared.f32 	%f270, [%r47+-96];
	ld.shared.f32 	%f271, [%r47+-64];
	ld.shared.f32 	%f272, [%r47+-32];
	ld.shared.f32 	%f273, [%r47];
	ld.shared.f32 	%f274, [%r47+32];
	ld.shared.f32 	%f275, [%r47+64];
	ld.shared.f32 	%f276, [%r47+96];
	ld.shared.f32 	%f277, [%r110+-16];
	ld.shared.f32 	%f278, [%r110+-12];
	ld.shared.f32 	%f279, [%r110+-8];
	ld.shared.f32 	%f280, [%r110+-4];
	ld.shared.f32 	%f281, [%r110];
	ld.shared.f32 	%f282, [%r110+4];
	ld.shared.f32 	%f283, [%r110+8];
	ld.shared.f32 	%f284, [%r110+12];
	fma.rn.f32 	%f670, %f269, %f277, %f670;
	fma.rn.f32 	%f669, %f269, %f278, %f669;
	fma.rn.f32 	%f668, %f269, %f279, %f668;
	fma.rn.f32 	%f667, %f269, %f280, %f667;
	fma.rn.f32 	%f666, %f269, %f281, %f666;
	fma.rn.f32 	%f665, %f269, %f282, %f665;
	fma.rn.f32 	%f664, %f269, %f283, %f664;
	fma.rn.f32 	%f663, %f269, %f284, %f663;
	fma.rn.f32 	%f662, %f270, %f277, %f662;
	fma.rn.f32 	%f661, %f270, %f278, %f661;
	fma.rn.f32 	%f660, %f270, %f279, %f660;
	fma.rn.f32 	%f659, %f270, %f280, %f659;
	fma.rn.f32 	%f658, %f270, %f281, %f658;
	fma.rn.f32 	%f657, %f270, %f282, %f657;
	fma.rn.f32 	%f656, %f270, %f283, %f656;
	fma.rn.f32 	%f655, %f270, %f284, %f655;
	fma.rn.f32 	%f654, %f271, %f277, %f654;
	fma.rn.f32 	%f653, %f271, %f278, %f653;
	fma.rn.f32 	%f652, %f271, %f279, %f652;
	fma.rn.f32 	%f651, %f271, %f280, %f651;
	fma.rn.f32 	%f650, %f271, %f281, %f650;
	fma.rn.f32 	%f649, %f271, %f282, %f649;
	fma.rn.f32 	%f648, %f271, %f283, %f648;
	fma.rn.f32 	%f647, %f271, %f284, %f647;
	fma.rn.f32 	%f646, %f272, %f277, %f646;
	fma.rn.f32 	%f645, %f272, %f278, %f645;
	fma.rn.f32 	%f644, %f272, %f279, %f644;
	fma.rn.f32 	%f643, %f272, %f280, %f643;
	fma.rn.f32 	%f642, %f272, %f281, %f642;
	fma.rn.f32 	%f641, %f272, %f282, %f641;
	fma.rn.f32 	%f640, %f272, %f283, %f640;
	fma.rn.f32 	%f639, %f272, %f284, %f639;
	fma.rn.f32 	%f638, %f273, %f277, %f638;
	fma.rn.f32 	%f637, %f273, %f278, %f637;
	fma.rn.f32 	%f636, %f273, %f279, %f636;
	fma.rn.f32 	%f635, %f273, %f280, %f635;
	fma.rn.f32 	%f634, %f273, %f281, %f634;
	fma.rn.f32 	%f633, %f273, %f282, %f633;
	fma.rn.f32 	%f632, %f273, %f283, %f632;
	fma.rn.f32 	%f631, %f273, %f284, %f631;
	fma.rn.f32 	%f630, %f274, %f277, %f630;
	fma.rn.f32 	%f629, %f274, %f278, %f629;
	fma.rn.f32 	%f628, %f274, %f279, %f628;
	fma.rn.f32 	%f627, %f274, %f280, %f627;
	fma.rn.f32 	%f626, %f274, %f281, %f626;
	fma.rn.f32 	%f625, %f274, %f282, %f625;
	fma.rn.f32 	%f624, %f274, %f283, %f624;
	fma.rn.f32 	%f623, %f274, %f284, %f623;
	fma.rn.f32 	%f622, %f275, %f277, %f622;
	fma.rn.f32 	%f621, %f275, %f278, %f621;
	fma.rn.f32 	%f620, %f275, %f279, %f620;
	fma.rn.f32 	%f619, %f275, %f280, %f619;
	fma.rn.f32 	%f618, %f275, %f281, %f618;
	fma.rn.f32 	%f617, %f275, %f282, %f617;
	fma.rn.f32 	%f616, %f275, %f283, %f616;
	fma.rn.f32 	%f615, %f275, %f284, %f615;
	fma.rn.f32 	%f614, %f276, %f277, %f614;
	fma.rn.f32 	%f613, %f276, %f278, %f613;
	fma.rn.f32 	%f612, %f276, %f279, %f612;
	fma.rn.f32 	%f611, %f276, %f280, %f611;
	fma.rn.f32 	%f610, %f276, %f281, %f610;
	fma.rn.f32 	%f609, %f276, %f282, %f609;
	fma.rn.f32 	%f608, %f276, %f283, %f608;
	fma.rn.f32 	%f607, %f276, %f284, %f607;
	add.s32 	%r111, %r111, 4;
	add.s32 	%r110, %r110, 512;
	setp.ne.s32 	%p2, %r111, 160;
	@%p2 bra 	$L__BB0_3;
	ld.param.u32 	%r108, [_Z20sgemm_2d_blocktilingiiifPKfS0_fPf_param_2];
	ld.param.u32 	%r105, [_Z20sgemm_2d_blocktilingiiifPKfS0_fPf_param_1];
	bar.sync 	0;
	add.s32 	%r109, %r109, 8;
	setp.lt.u32 	%p3, %r109, %r108;
	shl.b32 	%r48, %r105, 3;
	mul.wide.s32 	%rd30, %r48, 4;
	add.s64 	%rd207, %rd207, %rd30;
	add.s64 	%rd206, %rd206, 32;
	@%p3 bra 	$L__BB0_2;
$L__BB0_5:
	ld.param.u64 	%rd205, [_Z20sgemm_2d_blocktilingiiifPKfS0_fPf_param_7];
	ld.param.f32 	%f478, [_Z20sgemm_2d_blocktilingiiifPKfS0_fPf_param_6];
	ld.param.f32 	%f477, [_Z20sgemm_2d_blocktilingiiifPKfS0_fPf_param_3];
	ld.param.u32 	%r106, [_Z20sgemm_2d_blocktilingiiifPKfS0_fPf_param_1];
	mov.u32 	%r49, %ctaid.y;
	mul.lo.s32 	%r50, %r49, %r106;
	shl.b32 	%r51, %r50, 7;
	mov.u32 	%r52, %ctaid.x;
	shl.b32 	%r53, %r52, 7;
	add.s32 	%r54, %r51, %r53;
	cvt.u64.u32 	%rd31, %r54;
	mov.u32 	%r55, %tid.x;
	shr.u32 	%r56, %r55, 4;
	shl.b32 	%r57, %r55, 3;
	and.b32  	%r58, %r57, 120;
	mul.lo.s32 	%r59, %r56, %r106;
	shl.b32 	%r60, %r59, 3;
	add.s32 	%r61, %r60, %r58;
	cvt.u64.u32 	%rd32, %r61;
	add.s64 	%rd33, %rd32, %rd31;
	cvta.to.global.u64 	%rd34, %rd205;
	shl.b64 	%rd35, %rd33, 2;
	add.s64 	%rd36, %rd34, %rd35;
	ld.global.f32 	%f285, [%rd36];
	mul.f32 	%f286, %f478, %f285;
	fma.rn.f32 	%f287, %f477, %f670, %f286;
	st.global.f32 	[%rd36], %f287;
	ld.global.f32 	%f288, [%rd36+4];
	mul.f32 	%f289, %f478, %f288;
	fma.rn.f32 	%f290, %f477, %f669, %f289;
	st.global.f32 	[%rd36+4], %f290;
	ld.global.f32 	%f291, [%rd36+8];
	mul.f32 	%f292, %f478, %f291;
	fma.rn.f32 	%f293, %f477, %f668, %f292;
	st.global.f32 	[%rd36+8], %f293;
	ld.global.f32 	%f294, [%rd36+12];
	mul.f32 	%f295, %f478, %f294;
	fma.rn.f32 	%f296, %f477, %f667, %f295;
	st.global.f32 	[%rd36+12], %f296;
	ld.global.f32 	%f297, [%rd36+16];
	mul.f32 	%f298, %f478, %f297;
	fma.rn.f32 	%f299, %f477, %f666, %f298;
	st.global.f32 	[%rd36+16], %f299;
	ld.global.f32 	%f300, [%rd36+20];
	mul.f32 	%f301, %f478, %f300;
	fma.rn.f32 	%f302, %f477, %f665, %f301;
	st.global.f32 	[%rd36+20], %f302;
	ld.global.f32 	%f303, [%rd36+24];
	mul.f32 	%f304, %f478, %f303;
	fma.rn.f32 	%f305, %f477, %f664, %f304;
	st.global.f32 	[%rd36+24], %f305;
	ld.global.f32 	%f306, [%rd36+28];
	mul.f32 	%f307, %f478, %f306;
	fma.rn.f32 	%f308, %f477, %f663, %f307;
	st.global.f32 	[%rd36+28], %f308;
	add.s32 	%r62, %r61, %r106;
	cvt.u64.u32 	%rd37, %r62;
	add.s64 	%rd38, %rd37, %rd31;
	shl.b64 	%rd39, %rd38, 2;
	add.s64 	%rd40, %rd34, %rd39;
	ld.global.f32 	%f309, [%rd40];
	mul.f32 	%f310, %f478, %f309;
	fma.rn.f32 	%f311, %f477, %f662, %f310;
	st.global.f32 	[%rd40], %f311;
	add.s32 	%r63, %r62, 1;
	cvt.u64.u32 	%rd41, %r63;
	add.s64 	%rd42, %rd41, %rd31;
	shl.b64 	%rd43, %rd42, 2;
	add.s64 	%rd44, %rd34, %rd43;
	ld.global.f32 	%f312, [%rd44];
	mul.f32 	%f313, %f478, %f312;
	fma.rn.f32 	%f314, %f477, %f661, %f313;
	st.global.f32 	[%rd44], %f314;
	add.s32 	%r64, %r62, 2;
	cvt.u64.u32 	%rd45, %r64;
	add.s64 	%rd46, %rd45, %rd31;
	shl.b64 	%rd47, %rd46, 2;
	add.s64 	%rd48, %rd34, %rd47;
	ld.global.f32 	%f315, [%rd48];
	mul.f32 	%f316, %f478, %f315;
	fma.rn.f32 	%f317, %f477, %f660, %f316;
	st.global.f32 	[%rd48], %f317;
	add.s32 	%r65, %r62, 3;
	cvt.u64.u32 	%rd49, %r65;
	add.s64 	%rd50, %rd49, %rd31;
	shl.b64 	%rd51, %rd50, 2;
	add.s64 	%rd52, %rd34, %rd51;
	ld.global.f32 	%f318, [%rd52];
	mul.f32 	%f319, %f478, %f318;
	fma.rn.f32 	%f320, %f477, %f659, %f319;
	st.global.f32 	[%rd52], %f320;
	add.s32 	%r66, %r62, 4;
	cvt.u64.u32 	%rd53, %r66;
	add.s64 	%rd54, %rd53, %rd31;
	shl.b64 	%rd55, %rd54, 2;
	add.s64 	%rd56, %rd34, %rd55;
	ld.global.f32 	%f321, [%rd56];
	mul.f32 	%f322, %f478, %f321;
	fma.rn.f32 	%f323, %f477, %f658, %f322;
	st.global.f32 	[%rd56], %f323;
	add.s32 	%r67, %r62, 5;
	cvt.u64.u32 	%rd57, %r67;
	add.s64 	%rd58, %rd57, %rd31;
	shl.b64 	%rd59, %rd58, 2;
	add.s64 	%rd60, %rd34, %rd59;
	ld.global.f32 	%f324, [%rd60];
	mul.f32 	%f325, %f478, %f324;
	fma.rn.f32 	%f326, %f477, %f657, %f325;
	st.global.f32 	[%rd60], %f326;
	add.s32 	%r68, %r62, 6;
	cvt.u64.u32 	%rd61, %r68;
	add.s64 	%rd62, %rd61, %rd31;
	shl.b64 	%rd63, %rd62, 2;
	add.s64 	%rd64, %rd34, %rd63;
	ld.global.f32 	%f327, [%rd64];
	mul.f32 	%f328, %f478, %f327;
	fma.rn.f32 	%f329, %f477, %f656, %f328;
	st.global.f32 	[%rd64], %f329;
	add.s32 	%r69, %r62, 7;
	cvt.u64.u32 	%rd65, %r69;
	add.s64 	%rd66, %rd65, %rd31;
	shl.b64 	%rd67, %rd66, 2;
	add.s64 	%rd68, %rd34, %rd67;
	ld.global.f32 	%f330, [%rd68];
	mul.f32 	%f331, %f478, %f330;
	fma.rn.f32 	%f332, %f477, %f655, %f331;
	st.global.f32 	[%rd68], %f332;
	add.s32 	%r70, %r62, %r106;
	cvt.u64.u32 	%rd69, %r70;
	add.s64 	%rd70, %rd69, %rd31;
	shl.b64 	%rd71, %rd70, 2;
	add.s64 	%rd72, %rd34, %rd71;
	ld.global.f32 	%f333, [%rd72];
	mul.f32 	%f334, %f478, %f333;
	fma.rn.f32 	%f335, %f477, %f654, %f334;
	st.global.f32 	[%rd72], %f335;
	ld.global.f32 	%f336, [%rd72+4];
	mul.f32 	%f337, %f478, %f336;
	fma.rn.f32 	%f338, %f477, %f653, %f337;
	st.global.f32 	[%rd72+4], %f338;
	add.s32 	%r71, %r64, %r106;
	cvt.u64.u32 	%rd73, %r71;
	add.s64 	%rd74, %rd73, %rd31;
	shl.b64 	%rd75, %rd74, 2;
	add.s64 	%rd76, %rd34, %rd75;
	ld.global.f32 	%f339, [%rd76];
	mul.f32 	%f340, %f478, %f339;
	fma.rn.f32 	%f341, %f477, %f652, %f340;
	st.global.f32 	[%rd76], %f341;
	ld.global.f32 	%f342, [%rd76+4];
	mul.f32 	%f343, %f478, %f342;
	fma.rn.f32 	%f344, %f477, %f651, %f343;
	st.global.f32 	[%rd76+4], %f344;
	add.s32 	%r72, %r71, 2;
	cvt.u64.u32 	%rd77, %r72;
	add.s64 	%rd78, %rd77, %rd31;
	shl.b64 	%rd79, %rd78, 2;
	add.s64 	%rd80, %rd34, %rd79;
	ld.global.f32 	%f345, [%rd80];
	mul.f32 	%f346, %f478, %f345;
	fma.rn.f32 	%f347, %f477, %f650, %f346;
	st.global.f32 	[%rd80], %f347;
	ld.global.f32 	%f348, [%rd80+4];
	mul.f32 	%f349, %f478, %f348;
	fma.rn.f32 	%f350, %f477, %f649, %f349;
	st.global.f32 	[%rd80+4], %f350;
	add.s32 	%r73, %r71, 4;
	cvt.u64.u32 	%rd81, %r73;
	add.s64 	%rd82, %rd81, %rd31;
	shl.b64 	%rd83, %rd82, 2;
	add.s64 	%rd84, %rd34, %rd83;
	ld.global.f32 	%f351, [%rd84];
	mul.f32 	%f352, %f478, %f351;
	fma.rn.f32 	%f353, %f477, %f648, %f352;
	st.global.f32 	[%rd84], %f353;
	ld.global.f32 	%f354, [%rd84+4];
	mul.f32 	%f355, %f478, %f354;
	fma.rn.f32 	%f356, %f477, %f647, %f355;
	st.global.f32 	[%rd84+4], %f356;
	add.s32 	%r74, %r70, %r106;
	cvt.u64.u32 	%rd85, %r74;
	add.s64 	%rd86, %rd85, %rd31;
	shl.b64 	%rd87, %rd86, 2;
	add.s64 	%rd88, %rd34, %rd87;
	ld.global.f32 	%f357, [%rd88];
	mul.f32 	%f358, %f478, %f357;
	fma.rn.f32 	%f359, %f477, %f646, %f358;
	st.global.f32 	[%rd88], %f359;
	add.s32 	%r75, %r74, 1;
	cvt.u64.u32 	%rd89, %r75;
	add.s64 	%rd90, %rd89, %rd31;
	shl.b64 	%rd91, %rd90, 2;
	add.s64 	%rd92, %rd34, %rd91;
	ld.global.f32 	%f360, [%rd92];
	mul.f32 	%f361, %f478, %f360;
	fma.rn.f32 	%f362, %f477, %f645, %f361;
	st.global.f32 	[%rd92], %f362;
	add.s32 	%r76, %r74, 2;
	cvt.u64.u32 	%rd93, %r76;
	add.s64 	%rd94, %rd93, %rd31;
	shl.b64 	%rd95, %rd94, 2;
	add.s64 	%rd96, %rd34, %rd95;
	ld.global.f32 	%f363, [%rd96];
	mul.f32 	%f364, %f478, %f363;
	fma.rn.f32 	%f365, %f477, %f644, %f364;
	st.global.f32 	[%rd96], %f365;
	add.s32 	%r77, %r74, 3;
	cvt.u64.u32 	%rd97, %r77;
	add.s64 	%rd98, %rd97, %rd31;
	shl.b64 	%rd99, %rd98, 2;
	add.s64 	%rd100, %rd34, %rd99;
	ld.global.f32 	%f366, [%rd100];
	mul.f32 	%f367, %f478, %f366;
	fma.rn.f32 	%f368, %f477, %f643, %f367;
	st.global.f32 	[%rd100], %f368;
	add.s32 	%r78, %r74, 4;
	cvt.u64.u32 	%rd101, %r78;
	add.s64 	%rd102, %rd101, %rd31;
	shl.b64 	%rd103, %rd102, 2;
	add.s64 	%rd104, %rd34, %rd103;
	ld.global.f32 	%f369, [%rd104];
	mul.f32 	%f370, %f478, %f369;
	fma.rn.f32 	%f371, %f477, %f642, %f370;
	st.global.f32 	[%rd104], %f371;
	add.s32 	%r79, %r74, 5;
	cvt.u64.u32 	%rd105, %r79;
	add.s64 	%rd106, %rd105, %rd31;
	shl.b64 	%rd107, %rd106, 2;
	add.s64 	%rd108, %rd34, %rd107;
	ld.global.f32 	%f372, [%rd108];
	mul.f32 	%f373, %f478, %f372;
	fma.rn.f32 	%f374, %f477, %f641, %f373;
	st.global.f32 	[%rd108], %f374;
	add.s32 	%r80, %r74, 6;
	cvt.u64.u32 	%rd109, %r80;
	add.s64 	%rd110, %rd109, %rd31;
	shl.b64 	%rd111, %rd110, 2;
	add.s64 	%rd112, %rd34, %rd111;
	ld.global.f32 	%f375, [%rd112];
	mul.f32 	%f376, %f478, %f375;
	fma.rn.f32 	%f377, %f477, %f640, %f376;
	st.global.f32 	[%rd112], %f377;
	add.s32 	%r81, %r74, 7;
	cvt.u64.u32 	%rd113, %r81;
	add.s64 	%rd114, %rd113, %rd31;
	shl.b64 	%rd115, %rd114, 2;
	add.s64 	%rd116, %rd34, %rd115;
	ld.global.f32 	%f378, [%rd116];
	mul.f32 	%f379, %f478, %f378;
	fma.rn.f32 	%f380, %f477, %f639, %f379;
	st.global.f32 	[%rd116], %f380;
	add.s32 	%r82, %r74, %r106;
	cvt.u64.u32 	%rd117, %r82;
	add.s64 	%rd118, %rd117, %rd31;
	shl.b64 	%rd119, %rd118, 2;
	add.s64 	%rd120, %rd34, %rd119;
	ld.global.f32 	%f381, [%rd120];
	mul.f32 	%f382, %f478, %f381;
	fma.rn.f32 	%f383, %f477, %f638, %f382;
	st.global.f32 	[%rd120], %f383;
	ld.global.f32 	%f384, [%rd120+4];
	mul.f32 	%f385, %f478, %f384;
	fma.rn.f32 	%f386, %f477, %f637, %f385;
	st.global.f32 	[%rd120+4], %f386;
	ld.global.f32 	%f387, [%rd120+8];
	mul.f32 	%f388, %f478, %f387;
	fma.rn.f32 	%f389, %f477, %f636, %f388;
	st.global.f32 	[%rd120+8], %f389;
	ld.global.f32 	%f390, [%rd120+12];
	mul.f32 	%f391, %f478, %f390;
	fma.rn.f32 	%f392, %f477, %f635, %f391;
	st.global.f32 	[%rd120+12], %f392;
	add.s32 	%r83, %r78, %r106;
	cvt.u64.u32 	%rd121, %r83;
	add.s64 	%rd122, %rd121, %rd31;
	shl.b64 	%rd123, %rd122, 2;
	add.s64 	%rd124, %rd34, %rd123;
	ld.global.f32 	%f393, [%rd124];
	mul.f32 	%f394, %f478, %f393;
	fma.rn.f32 	%f395, %f477, %f634, %f394;
	st.global.f32 	[%rd124], %f395;
	ld.global.f32 	%f396, [%rd124+4];
	mul.f32 	%f397, %f478, %f396;
	fma.rn.f32 	%f398, %f477, %f633, %f397;
	st.global.f32 	[%rd124+4], %f398;
	ld.global.f32 	%f399, [%rd124+8];
	mul.f32 	%f400, %f478, %f399;
	fma.rn.f32 	%f401, %f477, %f632, %f400;
	st.global.f32 	[%rd124+8], %f401;
	ld.global.f32 	%f402, [%rd124+12];
	mul.f32 	%f403, %f478, %f402;
	fma.rn.f32 	%f404, %f477, %f631, %f403;
	st.global.f32 	[%rd124+12], %f404;
	add.s32 	%r84, %r82, %r106;
	cvt.u64.u32 	%rd125, %r84;
	add.s64 	%rd126, %rd125, %rd31;
	shl.b64 	%rd127, %rd126, 2;
	add.s64 	%rd128, %rd34, %rd127;
	ld.global.f32 	%f405, [%rd128];
	mul.f32 	%f406, %f478, %f405;
	fma.rn.f32 	%f407, %f477, %f630, %f406;
	st.global.f32 	[%rd128], %f407;
	add.s32 	%r85, %r84, 1;
	cvt.u64.u32 	%rd129, %r85;
	add.s64 	%rd130, %rd129, %rd31;
	shl.b64 	%rd131, %rd130, 2;
	add.s64 	%rd132, %rd34, %rd131;
	ld.global.f32 	%f408, [%rd132];
	mul.f32 	%f409, %f478, %f408;
	fma.rn.f32 	%f410, %f477, %f629, %f409;
	st.global.f32 	[%rd132], %f410;
	add.s32 	%r86, %r84, 2;
	cvt.u64.u32 	%rd133, %r86;
	add.s64 	%rd134, %rd133, %rd31;
	shl.b64 	%rd135, %rd134, 2;
	add.s64 	%rd136, %rd34, %rd135;
	ld.global.f32 	%f411, [%rd136];
	mul.f32 	%f412, %f478, %f411;
	fma.rn.f32 	%f413, %f477, %f628, %f412;
	st.global.f32 	[%rd136], %f413;
	add.s32 	%r87, %r84, 3;
	cvt.u64.u32 	%rd137, %r87;
	add.s64 	%rd138, %rd137, %rd31;
	shl.b64 	%rd139, %rd138, 2;
	add.s64 	%rd140, %rd34, %rd139;
	ld.global.f32 	%f414, [%rd140];
	mul.f32 	%f415, %f478, %f414;
	fma.rn.f32 	%f416, %f477, %f627, %f415;
	st.global.f32 	[%rd140], %f416;
	add.s32 	%r88, %r84, 4;
	cvt.u64.u32 	%rd141, %r88;
	add.s64 	%rd142, %rd141, %rd31;
	shl.b64 	%rd143, %rd142, 2;
	add.s64 	%rd144, %rd34, %rd143;
	ld.global.f32 	%f417, [%rd144];
	mul.f32 	%f418, %f478, %f417;
	fma.rn.f32 	%f419, %f477, %f626, %f418;
	st.global.f32 	[%rd144], %f419;
	add.s32 	%r89, %r84, 5;
	cvt.u64.u32 	%rd145, %r89;
	add.s64 	%rd146, %rd145, %rd31;
	shl.b64 	%rd147, %rd146, 2;
	add.s64 	%rd148, %rd34, %rd147;
	ld.global.f32 	%f420, [%rd148];
	mul.f32 	%f421, %f478, %f420;
	fma.rn.f32 	%f422, %f477, %f625, %f421;
	st.global.f32 	[%rd148], %f422;
	add.s32 	%r90, %r84, 6;
	cvt.u64.u32 	%rd149, %r90;
	add.s64 	%rd150, %rd149, %rd31;
	shl.b64 	%rd151, %rd150, 2;
	add.s64 	%rd152, %rd34, %rd151;
	ld.global.f32 	%f423, [%rd152];
	mul.f32 	%f424, %f478, %f423;
	fma.rn.f32 	%f425, %f477, %f624, %f424;
	st.global.f32 	[%rd152], %f425;
	add.s32 	%r91, %r84, 7;
	cvt.u64.u32 	%rd153, %r91;
	add.s64 	%rd154, %rd153, %rd31;
	shl.b64 	%rd155, %rd154, 2;
	add.s64 	%rd156, %rd34, %rd155;
	ld.global.f32 	%f426, [%rd156];
	mul.f32 	%f427, %f478, %f426;
	fma.rn.f32 	%f428, %f477, %f623, %f427;
	st.global.f32 	[%rd156], %f428;
	add.s32 	%r92, %r84, %r106;
	cvt.u64.u32 	%rd157, %r92;
	add.s64 	%rd158, %rd157, %rd31;
	shl.b64 	%rd159, %rd158, 2;
	add.s64 	%rd160, %rd34, %rd159;
	ld.global.f32 	%f429, [%rd160];
	mul.f32 	%f430, %f478, %f429;
	fma.rn.f32 	%f431, %f477, %f622, %f430;
	st.global.f32 	[%rd160], %f431;
	ld.global.f32 	%f432, [%rd160+4];
	mul.f32 	%f433, %f478, %f432;
	fma.rn.f32 	%f434, %f477, %f621, %f433;
	st.global.f32 	[%rd160+4], %f434;
	add.s32 	%r93, %r86, %r106;
	cvt.u64.u32 	%rd161, %r93;
	add.s64 	%rd162, %rd161, %rd31;
	shl.b64 	%rd163, %rd162, 2;
	add.s64 	%rd164, %rd34, %rd163;
	ld.global.f32 	%f435, [%rd164];
	mul.f32 	%f436, %f478, %f435;
	fma.rn.f32 	%f437, %f477, %f620, %f436;
	st.global.f32 	[%rd164], %f437;
	ld.global.f32 	%f438, [%rd164+4];
	mul.f32 	%f439, %f478, %f438;
	fma.rn.f32 	%f440, %f477, %f619, %f439;
	st.global.f32 	[%rd164+4], %f440;
	add.s32 	%r94, %r93, 2;
	cvt.u64.u32 	%rd165, %r94;
	add.s64 	%rd166, %rd165, %rd31;
	shl.b64 	%rd167, %rd166, 2;
	add.s64 	%rd168, %rd34, %rd167;
	ld.global.f32 	%f441, [%rd168];
	mul.f32 	%f442, %f478, %f441;
	fma.rn.f32 	%f443, %f477, %f618, %f442;
	st.global.f32 	[%rd168], %f443;
	ld.global.f32 	%f444, [%rd168+4];
	mul.f32 	%f445, %f478, %f444;
	fma.rn.f32 	%f446, %f477, %f617, %f445;
	st.global.f32 	[%rd168+4], %f446;
	add.s32 	%r95, %r93, 4;
	cvt.u64.u32 	%rd169, %r95;
	add.s64 	%rd170, %rd169, %rd31;
	shl.b64 	%rd171, %rd170, 2;
	add.s64 	%rd172, %rd34, %rd171;
	ld.global.f32 	%f447, [%rd172];
	mul.f32 	%f448, %f478, %f447;
	fma.rn.f32 	%f449, %f477, %f616, %f448;
	st.global.f32 	[%rd172], %f449;
	ld.global.f32 	%f450, [%rd172+4];
	mul.f32 	%f451, %f478, %f450;
	fma.rn.f32 	%f452, %f477, %f615, %f451;
	st.global.f32 	[%rd172+4], %f452;
	add.s32 	%r96, %r92, %r106;
	cvt.u64.u32 	%rd173, %r96;
	add.s64 	%rd174, %rd173, %rd31;
	shl.b64 	%rd175, %rd174, 2;
	add.s64 	%rd176, %rd34, %rd175;
	ld.global.f32 	%f453, [%rd176];
	mul.f32 	%f454, %f478, %f453;
	fma.rn.f32 	%f455, %f477, %f614, %f454;
	st.global.f32 	[%rd176], %f455;
	add.s32 	%r97, %r96, 1;
	cvt.u64.u32 	%rd177, %r97;
	add.s64 	%rd178, %rd177, %rd31;
	shl.b64 	%rd179, %rd178, 2;
	add.s64 	%rd180, %rd34, %rd179;
	ld.global.f32 	%f456, [%rd180];
	mul.f32 	%f457, %f478, %f456;
	fma.rn.f32 	%f458, %f477, %f613, %f457;
	st.global.f32 	[%rd180], %f458;
	add.s32 	%r98, %r96, 2;
	cvt.u64.u32 	%rd181, %r98;
	add.s64 	%rd182, %rd181, %rd31;
	shl.b64 	%rd183, %rd182, 2;
	add.s64 	%rd184, %rd34, %rd183;
	ld.global.f32 	%f459, [%rd184];
	mul.f32 	%f460, %f478, %f459;
	fma.rn.f32 	%f461, %f477, %f612, %f460;
	st.global.f32 	[%rd184], %f461;
	add.s32 	%r99, %r96, 3;
	cvt.u64.u32 	%rd185, %r99;
	add.s64 	%rd186, %rd185, %rd31;
	shl.b64 	%rd187, %rd186, 2;
	add.s64 	%rd188, %rd34, %rd187;
	ld.global.f32 	%f462, [%rd188];
	mul.f32 	%f463, %f478, %f462;
	fma.rn.f32 	%f464, %f477, %f611, %f463;
	st.global.f32 	[%rd188], %f464;
	add.s32 	%r100, %r96, 4;
	cvt.u64.u32 	%rd189, %r100;
	add.s64 	%rd190, %rd189, %rd31;
	shl.b64 	%rd191, %rd190, 2;
	add.s64 	%rd192, %rd34, %rd191;
	ld.global.f32 	%f465, [%rd192];
	mul.f32 	%f466, %f478, %f465;
	fma.rn.f32 	%f467, %f477, %f610, %f466;
	st.global.f32 	[%rd192], %f467;
	add.s32 	%r101, %r96, 5;
	cvt.u64.u32 	%rd193, %r101;
	add.s64 	%rd194, %rd193, %rd31;
	shl.b64 	%rd195, %rd194, 2;
	add.s64 	%rd196, %rd34, %rd195;
	ld.global.f32 	%f468, [%rd196];
	mul.f32 	%f469, %f478, %f468;
	fma.rn.f32 	%f470, %f477, %f609, %f469;
	st.global.f32 	[%rd196], %f470;
	add.s32 	%r102, %r96, 6;
	cvt.u64.u32 	%rd197, %r102;
	add.s64 	%rd198, %rd197, %rd31;
	shl.b64 	%rd199, %rd198, 2;
	add.s64 	%rd200, %rd34, %rd199;
	ld.global.f32 	%f471, [%rd200];
	mul.f32 	%f472, %f478, %f471;
	fma.rn.f32 	%f473, %f477, %f608, %f472;
	st.global.f32 	[%rd200], %f473;
	add.s32 	%r103, %r96, 7;
	cvt.u64.u32 	%rd201, %r103;
	add.s64 	%rd202, %rd201, %rd31;
	shl.b64 	%rd203, %rd202, 2;
	add.s64 	%rd204, %rd34, %rd203;
	ld.global.f32 	%f474, [%rd204];
	mul.f32 	%f475, %f478, %f474;
	fma.rn.f32 	%f476, %f477, %f607, %f475;
	st.global.f32 	[%rd204], %f476;
	ret;

}


// ===== COMPILED SASS (sm_100) =====

	.target	sm_100

	.elftype	@"ET_EXEC"


//--------------------- .note.nv.tkinfo           --------------------------
	.section	.note.nv.tkinfo,"",@"SHT_NOTE"
	.sectionflags	@"SHF_NOTE_NV_TKINFO"
	.tkinfo
        /*0018*/ 	.word	0x00000002
        /*0030*/ 	.string	""
        /*0030*/ 	.string	"ptxas"
        /*0030*/ 	.string	"Cuda compilation tools, release 13.0, V13.0.88"
        /*0030*/ 	.string	"Build cuda_13.0.r13.0/compiler.36424714_0"
        /*0030*/ 	.string	"-arch sm_100 -m 64 "



//--------------------- .note.nv.cuinfo           --------------------------
	.section	.note.nv.cuinfo,"",@"SHT_NOTE"
	.sectionflags	@"SHF_NOTE_NV_CUINFO"
        /*0018*/ 	.short	0x0002
        /*001a*/ 	.short	0x0064
        /*001c*/ 	.short	0x0082
	.zero		2


//--------------------- .nv.info                  --------------------------
	.section	.nv.info,"",@"SHT_CUDA_INFO"
	.align	4


	//----- nvinfo : EIATTR_REGCOUNT
	.align		4
        /*0000*/ 	.byte	0x04, 0x2f
        /*0002*/ 	.short	(.L_1 - .L_0)
	.align		4
.L_0:
        /*0004*/ 	.word	index@(_Z20sgemm_2d_blocktilingiiifPKfS0_fPf)
        /*0008*/ 	.word	0x0000005c


	//----- nvinfo : EIATTR_FRAME_SIZE
	.align		4
.L_1:
        /*000c*/ 	.byte	0x04, 0x11
        /*000e*/ 	.short	(.L_3 - .L_2)
	.align		4
.L_2:
        /*0010*/ 	.word	index@(_Z20sgemm_2d_blocktilingiiifPKfS0_fPf)
        /*0014*/ 	.word	0x00000000


	//----- nvinfo : EIATTR_MIN_STACK_SIZE
	.align		4
.L_3:
        /*0018*/ 	.byte	0x04, 0x12
        /*001a*/ 	.short	(.L_5 - .L_4)
	.align		4
.L_4:
        /*001c*/ 	.word	index@(_Z20sgemm_2d_blocktilingiiifPKfS0_fPf)
        /*0020*/ 	.word	0x00000000
.L_5:


//--------------------- .nv.compat                --------------------------
	.section	.nv.compat,"",@"SHT_CUDA_COMPAT_INFO"
	.align	4
        /*0000*/ 	.byte	0x02, 0x09, 0x00, 0x00, 0x02, 0x02, 0x01, 0x00, 0x02, 0x05, 0x05, 0x00, 0x03, 0x07, 0x01, 0x01
        /*0010*/ 	.byte	0x02, 0x03, 0x00, 0x00, 0x02, 0x06, 0x01, 0x00, 0x04, 0x0b, 0x08, 0x00, 0x09, 0x00, 0x00, 0x00
        /*0020*/ 	.byte	0x00, 0x00, 0x00, 0x00


//--------------------- .nv.info._Z20sgemm_2d_blocktilingiiifPKfS0_fPf --------------------------
	.section	.nv.info._Z20sgemm_2d_blocktilingiiifPKfS0_fPf,"",@"SHT_CUDA_INFO"
	.sectionflags	@""
	.align	4


	//----- nvinfo : EIATTR_CUDA_API_VERSION
	.align		4
        /*0000*/ 	.byte	0x04, 0x37
        /*0002*/ 	.short	(.L_7 - .L_6)
.L_6:
        /*0004*/ 	.word	0x00000082


	//----- nvinfo : EIATTR_KPARAM_INFO
	.align		4
.L_7:
        /*0008*/ 	.byte	0x04, 0x17
        /*000a*/ 	.short	(.L_9 - .L_8)
.L_8:
        /*000c*/ 	.word	0x00000000
        /*0010*/ 	.short	0x0007
        /*0012*/ 	.short	0x0028
        /*0014*/ 	.byte	0x00, 0xf5, 0x21, 0x00


	//----- nvinfo : EIATTR_KPARAM_INFO
	.align		4
.L_9:
        /*0018*/ 	.byte	0x04, 0x17
        /*001a*/ 	.short	(.L_11 - .L_10)
.L_10:
        /*001c*/ 	.word	0x00000000
        /*0020*/ 	.short	0x0006
        /*0022*/ 	.short	0x0020
        /*0024*/ 	.byte	0x00, 0xf0, 0x11, 0x00


	//----- nvinfo : EIATTR_KPARAM_INFO
	.align		4
.L_11:
        /*0028*/ 	.byte	0x04, 0x17
        /*002a*/ 	.short	(.L_13 - .L_12)
.L_12:
        /*002c*/ 	.word	0x00000000
        /*0030*/ 	.short	0x0005
        /*0032*/ 	.short	0x0018
        /*0034*/ 	.byte	0x00, 0xf5, 0x21, 0x00


	//----- nvinfo : EIATTR_KPARAM_INFO
	.align		4
.L_13:
        /*0038*/ 	.byte	0x04, 0x17
        /*003a*/ 	.short	(.L_15 - .L_14)
.L_14:
        /*003c*/ 	.word	0x00000000
        /*0040*/ 	.short	0x0004
        /*0042*/ 	.short	0x0010
        /*0044*/ 	.byte	0x00, 0xf5, 0x21, 0x00


	//----- nvinfo : EIATTR_KPARAM_INFO
	.align		4
.L_15:
        /*0048*/ 	.byte	0x04, 0x17
        /*004a*/ 	.short	(.L_17 - .L_16)
.L_16:
        /*004c*/ 	.word	0x00000000
        /*0050*/ 	.short	0x0003
        /*0052*/ 	.short	0x000c
        /*0054*/ 	.byte	0x00, 0xf0, 0x11, 0x00


	//----- nvinfo : EIATTR_KPARAM_INFO
	.align		4
.L_17:
        /*0058*/ 	.byte	0x04, 0x17
        /*005a*/ 	.short	(.L_19 - .L_18)
.L_18:
        /*005c*/ 	.word	0x00000000
        /*0060*/ 	.short	0x0002
        /*0062*/ 	.short	0x0008
        /*0064*/ 	.byte	0x00, 0xf0, 0x11, 0x00


	//----- nvinfo : EIATTR_KPARAM_INFO
	.align		4
.L_19:
        /*0068*/ 	.byte	0x04, 0x17
        /*006a*/ 	.short	(.L_21 - .L_20)
.L_20:
        /*006c*/ 	.word	0x00000000
        /*0070*/ 	.short	0x0001
        /*0072*/ 	.short	0x0004
        /*0074*/ 	.byte	0x00, 0xf0, 0x11, 0x00


	//----- nvinfo : EIATTR_KPARAM_INFO
	.align		4
.L_21:
        /*0078*/ 	.byte	0x04, 0x17
        /*007a*/ 	.short	(.L_23 - .L_22)
.L_22:
        /*007c*/ 	.word	0x00000000
        /*0080*/ 	.short	0x0000
        /*0082*/ 	.short	0x0000
        /*0084*/ 	.byte	0x00, 0xf0, 0x11, 0x00


	//----- nvinfo : EIATTR_SPARSE_MMA_MASK
	.align		4
.L_23:
        /*0088*/ 	.byte	0x03, 0x50
        /*008a*/ 	.short	0x0000


	//----- nvinfo : EIATTR_MAXREG_COUNT
	.align		4
        /*008c*/ 	.byte	0x03, 0x1b
        /*008e*/ 	.short	0x00ff


	//----- nvinfo : EIATTR_NUM_BARRIERS
	.align		4
        /*0090*/ 	.byte	0x02, 0x4c
        /*0092*/ 	.byte	0x01
	.zero		1


	//----- nvinfo : EIATTR_MERCURY_ISA_VERSION
	.align		4
        /*0094*/ 	.byte	0x03, 0x5f
        /*0096*/ 	.short	0x0101


	//----- nvinfo : EIATTR_VRC_CTA_INIT_COUNT
	.align		4
        /*0098*/ 	.byte	0x02, 0x4a
	.zero		1
	.zero		1


	//----- nvinfo : EIATTR_EXIT_INSTR_OFFSETS
	.align		4
        /*009c*/ 	.byte	0x04, 0x1c
        /*009e*/ 	.short	(.L_25 - .L_24)


	//   ....[0]....
.L_24:
        /*00a0*/ 	.word	0x00002b20


	//----- nvinfo : EIATTR_CBANK_PARAM_SIZE
	.align		4
.L_25:
        /*00a4*/ 	.byte	0x03, 0x19
        /*00a6*/ 	.short	0x0030


	//----- nvinfo : EIATTR_PARAM_CBANK
	.align		4
        /*00a8*/ 	.byte	0x04, 0x0a
        /*00aa*/ 	.short	(.L_27 - .L_26)
	.align		4
.L_26:
        /*00ac*/ 	.word	index@(.nv.constant0._Z20sgemm_2d_blocktilingiiifPKfS0_fPf)
        /*00b0*/ 	.short	0x0380
        /*00b2*/ 	.short	0x0030


	//----- nvinfo : EIATTR_SW_WAR
	.align		4
.L_27:
        /*00b4*/ 	.byte	0x04, 0x36
        /*00b6*/ 	.short	(.L_29 - .L_28)
.L_28:
        /*00b8*/ 	.word	0x00000008
.L_29:


//--------------------- .nv.callgraph             --------------------------
	.section	.nv.callgraph,"",@"SHT_CUDA_CALLGRAPH"
	.align	4
	.sectionentsize	8
	.align		4
        /*0000*/ 	.word	0x00000000
	.align		4
        /*0004*/ 	.word	0xffffffff
	.align		4
        /*0008*/ 	.word	0x00000000
	.align		4
        /*000c*/ 	.word	0xfffffffe
	.align		4
        /*0010*/ 	.word	0x00000000
	.align		4
        /*0014*/ 	.word	0xfffffffd
	.align		4
        /*0018*/ 	.word	0x00000000
	.align		4
        /*001c*/ 	.word	0xfffffffc


//--------------------- .text._Z20sgemm_2d_blocktilingiiifPKfS0_fPf --------------------------
	.section	.text._Z20sgemm_2d_blocktilingiiifPKfS0_fPf,"ax",@progbits
	.align	128
        .global         _Z20sgemm_2d_blocktilingiiifPKfS0_fPf
        .type           _Z20sgemm_2d_blocktilingiiifPKfS0_fPf,@function
        .size           _Z20sgemm_2d_blocktilingiiifPKfS0_fPf,(.L_x_4 - _Z20sgemm_2d_blocktilingiiifPKfS0_fPf)
        .other          _Z20sgemm_2d_blocktilingiiifPKfS0_fPf,@"STO_CUDA_ENTRY STV_DEFAULT"
_Z20sgemm_2d_blocktilingiiifPKfS0_fPf:
.text._Z20sgemm_2d_blocktilingiiifPKfS0_fPf:
[----:B------:R-:W-:Y:S08]  /*0000*/  LDC R1, c[0x0][0x37c] ;  /* 0x0000df00ff017b82 */ /* 0x000ff00000000800 */
[----:B------:R-:W0:Y:S01]  /*0010*/  S2UR UR8, SR_CTAID.Y ;  /* 0x00000000000879c3 */ /* 0x000e220000002600 */
[----:B------:R-:W1:Y:S01]  /*0020*/  LDCU UR10, c[0x0][0x388] ;  /* 0x00007100ff0a77ac */ /* 0x000e620008000800 */
[----:B------:R-:W-:Y:S01]  /*0030*/  HFMA2 R0, -RZ, RZ, 0, 0 ;  /* 0x00000000ff007431 */ /* 0x000fe200000001ff */
[----:B------:R-:W-:-:S02]  /*0040*/  CS2R R4, SRZ ;  /* 0x0000000000047805 */ /* 0x000fc4000001ff00 */
[----:B------:R-:W-:Y:S01]  /*0050*/  CS2R R2, SRZ ;  /* 0x0000000000027805 */ /* 0x000fe2000001ff00 */
[----:B------:R-:W2:Y:S01]  /*0060*/  LDCU.128 UR4, c[0x0][0x390] ;  /* 0x00007200ff0477ac */ /* 0x000ea20008000c00 */
[----:B------:R-:W-:Y:S02]  /*0070*/  CS2R R6, SRZ ;  /* 0x0000000000067805 */ /* 0x000fe4000001ff00 */
[----:B------:R-:W-:Y:S01]  /*0080*/  CS2R R8, SRZ ;  /* 0x0000000000087805 */ /* 0x000fe2000001ff00 */
[----:B------:R-:W3:Y:S01]  /*0090*/  S2UR UR9, SR_CTAID.X ;  /* 0x00000000000979c3 */ /* 0x000ee20000002500 */
[----:B------:R-:W-:Y:S02]  /*00a0*/  CS2R R10, SRZ ;  /* 0x00000000000a7805 */ /* 0x000fe4000001ff00 */
[----:B------:R-:W-:Y:S02]  /*00b0*/  CS2R R12, SRZ ;  /* 0x00000000000c7805 */ /* 0x000fe4000001ff00 */
[----:B------:R-:W-:-:S02]  /*00c0*/  CS2R R14, SRZ ;  /* 0x00000000000e7805 */ /* 0x000fc4000001ff00 */
[----:B------:R-:W-:Y:S02]  /*00d0*/  CS2R R18, SRZ ;  /* 0x0000000000127805 */ /* 0x000fe4000001ff00 */
[----:B------:R-:W-:Y:S02]  /*00e0*/  CS2R R16, SRZ ;  /* 0x0000000000107805 */ /* 0x000fe4000001ff00 */
[----:B------:R-:W-:Y:S02]  /*00f0*/  CS2R R20, SRZ ;  /* 0x0000000000147805 */ /* 0x000fe4000001ff00 */
[----:B------:R-:W-:Y:S02]  /*0100*/  CS2R R22, SRZ ;  /* 0x0000000000167805 */ /* 0x000fe4000001ff00 */
[----:B------:R-:W-:Y:S02]  /*0110*/  CS2R R32, SRZ ;  /* 0x0000000000207805 */ /* 0x000fe4000001ff00 */
[----:B------:R-:W-:-:S02]  /*0120*/  CS2R R34, SRZ ;  /* 0x0000000000227805 */ /* 0x000fc4000001ff00 */
[----:B------:R-:W-:Y:S01]  /*0130*/  CS2R R36, SRZ ;  /* 0x0000000000247805 */ /* 0x000fe2000001ff00 */
[----:B-1----:R-:W-:Y:S01]  /*0140*/  UISETP.NE.AND UP0, UPT, UR10, URZ, UPT ;  /* 0x000000ff0a00728c */ /* 0x002fe2000bf05270 */
[----:B------:R-:W-:Y:S02]  /*0150*/  CS2R R38, SRZ ;  /* 0x0000000000267805 */ /* 0x000fe4000001ff00 */
[----:B------:R-:W-:Y:S02]  /*0160*/  CS2R R42, SRZ ;  /* 0x00000000002a7805 */ /* 0x000fe4000001ff00 */
[----:B------:R-:W-:Y:S02]  /*0170*/  CS2R R40, SRZ ;  /* 0x0000000000287805 */ /* 0x000fe4000001ff00 */
[----:B------:R-:W-:Y:S01]  /*0180*/  CS2R R44, SRZ ;  /* 0x00000000002c7805 */ /* 0x000fe2000001ff00 */
[----:B0-----:R-:W-:Y:S01]  /*0190*/  UIMAD UR8, UR8, UR10, URZ ;  /* 0x0000000a080872a4 */ /* 0x001fe2000f8e02ff */
[----:B------:R-:W-:-:S02]  /*01a0*/  CS2R R46, SRZ ;  /* 0x00000000002e7805 */ /* 0x000fc4000001ff00 */
[----:B------:R-:W-:Y:S02]  /*01b0*/  CS2R R48, SRZ ;  /* 0x0000000000307805 */ /* 0x000fe4000001ff00 */
[----:B------:R-:W-:Y:S01]  /*01c0*/  CS2R R50, SRZ ;  /* 0x0000000000327805 */ /* 0x000fe2000001ff00 */
[----:B------:R-:W-:Y:S01]  /*01d0*/  USHF.L.U32 UR8, UR8, 0x7, URZ ;  /* 0x0000000708087899 */ /* 0x000fe200080006ff */
[----:B------:R-:W-:Y:S02]  /*01e0*/  CS2R R54, SRZ ;  /* 0x0000000000367805 */ /* 0x000fe4000001ff00 */
[----:B------:R-:W-:Y:S02]  /*01f0*/  CS2R R56, SRZ ;  /* 0x0000000000387805 */ /* 0x000fe4000001ff00 */
[----:B------:R-:W-:Y:S01]  /*0200*/  CS2R R58, SRZ ;  /* 0x00000000003a7805 */ /* 0x000fe2000001ff00 */
[----:B---3--:R-:W-:Y:S01]  /*0210*/  USHF.L.U32 UR9, UR9, 0x7, URZ ;  /* 0x0000000709097899 */ /* 0x008fe200080006ff */
[----:B------:R-:W-:-:S02]  /*0220*/  CS2R R60, SRZ ;  /* 0x00000000003c7805 */ /* 0x000fc4000001ff00 */
[----:B------:R-:W-:Y:S02]  /*0230*/  CS2R R62, SRZ ;  /* 0x00000000003e7805 */ /* 0x000fe4000001ff00 */
[----:B------:R-:W-:Y:S02]  /*0240*/  CS2R R64, SRZ ;  /* 0x0000000000407805 */ /* 0x000fe4000001ff00 */
[----:B------:R-:W-:Y:S02]  /*0250*/  CS2R R66, SRZ ;  /* 0x0000000000427805 */ /* 0x000fe4000001ff00 */
[----:B------:R-:W-:Y:S01]  /*0260*/  CS2R R72, SRZ ;  /* 0x0000000000487805 */ /* 0x000fe2000001ff00 */
[----:B------:R-:W-:Y:S01]  /*0270*/  IMAD.MOV.U32 R75, RZ, RZ, RZ ;  /* 0x000000ffff4b7224 */ /* 0x000fe200078e00ff */
[----:B------:R-:W-:Y:S02]  /*0280*/  CS2R R70, SRZ ;  /* 0x0000000000467805 */ /* 0x000fe4000001ff00 */
[----:B------:R-:W-:Y:S01]  /*0290*/  CS2R R68, SRZ ;  /* 0x0000000000447805 */ /* 0x000fe2000001ff00 */
[----:B------:R-:W0:Y:S01]  /*02a0*/  LDCU.64 UR14, c[0x0][0x358] ;  /* 0x00006b00ff0e77ac */ /* 0x000e220008000a00 */
[----:B--2---:R-:W-:-:S02]  /*02b0*/  UIMAD.WIDE.U32 UR6, UR9, 0x4, UR6 ;  /* 0x00000004090678a5 */ /* 0x004fc4000f8e0006 */
[----:B------:R-:W-:Y:S01]  /*02c0*/  UIMAD.WIDE.U32 UR4, UR8, 0x4, UR4 ;  /* 0x00000004080478a5 */ /* 0x000fe2000f8e0004 */
[----:B------:R-:W-:Y:S11]  /*02d0*/  BRA.U !UP0, `(.L_x_0) ;  /* 0x0000000908807547 */ /* 0x000ff6000b800000 */
[----:B------:R-:W1:Y:S01]  /*02e0*/  S2R R74, SR_TID.X ;  /* 0x00000000004a7919 */ /* 0x000e620000002100 */
[----:B------:R-:W2:Y:S01]  /*02f0*/  S2UR UR10, SR_CgaCtaId ;  /* 0x00000000000a79c3 */ /* 0x000ea20000008800 */
[----:B------:R-:W-:Y:S01]  /*0300*/  UMOV UR8, 0x400 ;  /* 0x0000040000087882 */ /* 0x000fe20000000000 */
[----:B------:R-:W-:Y:S01]  /*0310*/  UMOV UR9, UR5 ;  /* 0x0000000500097c82 */ /* 0x000fe20008000000 */
[----:B------:R-:W-:-:S04]  /*0320*/  UIADD3 UR8, UPT, UPT, UR8, 0x1000, URZ ;  /* 0x0000100008087890 */ /* 0x000fc8000fffe0ff */
[----:B--2---:R-:W-:-:S03]  /*0330*/  ULEA UR10, UR10, UR8, 0x18 ;  /* 0x000000080a0a7291 */ /* 0x004fc6000f8ec0ff */
[----:B------:R-:W-:Y:S01]  /*0340*/  UMOV UR8, UR4 ;  /* 0x0000000400087c82 */ /* 0x000fe20008000000 */
[----:B------:R-:W-:Y:S02]  /*0350*/  UMOV UR4, URZ ;  /* 0x000000ff00047c82 */ /* 0x000fe40008000000 */
[----:B------:R-:W-:Y:S01]  /*0360*/  IMAD.U32 R25, RZ, RZ, UR10 ;  /* 0x0000000aff197e24 */ /* 0x000fe2000f8e00ff */
[----:B-1----:R-:W-:Y:S02]  /*0370*/  SHF.L.U32 R0, R74, 0x5, RZ ;  /* 0x000000054a007819 */ /* 0x002fe400000006ff */
[----:B------:R-:W-:Y:S02]  /*0380*/  SHF.R.U32.HI R77, RZ, 0x7, R74 ;  /* 0x00000007ff4d7819 */ /* 0x000fe4000001164a */
[----:B------:R-:W-:-:S04]  /*0390*/  LOP3.LUT R0, R0, 0x1e0, RZ, 0xc0, !PT ;  /* 0x000001e000007812 */ /* 0x000fc800078ec0ff */
[----:B------:R-:W-:Y:S02]  /*03a0*/  IADD3 R76, PT, PT, R0, 0x10, R25 ;  /* 0x00000010004c7810 */ /* 0x000fe40007ffe019 */
[----:B------:R-:W-:-:S07]  /*03b0*/  MOV R0, RZ ;  /* 0x000000ff00007202 */ /* 0x000fce0000000f00 */
.L_x_2:
[----:B------:R-:W1:Y:S01]  /*03c0*/  LDC R78, c[0x0][0x388] ;  /* 0x0000e200ff4e7b82 */ /* 0x000e620000000800 */
[----:B------:R-:W2:Y:S01]  /*03d0*/  LDCU UR11, c[0x0][0x384] ;  /* 0x00007080ff0b77ac */ /* 0x000ea20008000800 */
[----:B------:R-:W-:Y:S01]  /*03e0*/  SHF.R.U32.HI R25, RZ, 0x3, R74 ;  /* 0x00000003ff197819 */ /* 0x000fe2000001164a */
[----:B------:R-:W-:Y:S01]  /*03f0*/  IMAD.MOV.U32 R28, RZ, RZ, 0x4 ;  /* 0x00000004ff1c7424 */ /* 0x000fe200078e00ff */
[C---:B------:R-:W-:Y:S02]  /*0400*/  LOP3.LUT R24, R74.reuse, 0x7, RZ, 0xc0, !PT ;  /* 0x000000074a187812 */ /* 0x040fe400078ec0ff */
[----:B------:R-:W-:Y:S01]  /*0410*/  LOP3.LUT R30, R74, 0x7f, RZ, 0xc0, !PT ;  /* 0x0000007f4a1e7812 */ /* 0x000fe200078ec0ff */
[----:B------:R-:W-:Y:S01]  /*0420*/  HFMA2 R85, -RZ, RZ, 0, 2.384185791015625e-07 ;  /* 0x00000004ff557431 */ /* 0x000fe200000001ff */
[----:B------:R-:W-:Y:S01]  /*0430*/  MOV R27, 0x4 ;  /* 0x00000004001b7802 */ /* 0x000fe20000000f00 */
[----:B-1----:R-:W-:Y:S02]  /*0440*/  IMAD R25, R25, R78, R24 ;  /* 0x0000004e19197224 */ /* 0x002fe400078e0218 */
[----:B------:R-:W-:-:S02]  /*0450*/  IMAD.MOV.U32 R24, RZ, RZ, 0x4 ;  /* 0x00000004ff187424 */ /* 0x000fc400078e00ff */
[C---:B------:R-:W-:Y:S01]  /*0460*/  IMAD R53, R78.reuse, 0x40, R25 ;  /* 0x000000404e357824 */ /* 0x040fe200078e0219 */
[----:B------:R-:W-:Y:S01]  /*0470*/  LEA R26, R78, R25, 0x5 ;  /* 0x000000194e1a7211 */ /* 0x000fe200078e28ff */
[----:B------:R-:W-:Y:S01]  /*0480*/  IMAD.WIDE.U32 R24, R25, R24, UR8 ;  /* 0x0000000819187e25 */ /* 0x000fe2000f8e0018 */
[----:B--2---:R-:W-:-:S03]  /*0490*/  MOV R31, UR11 ;  /* 0x0000000b001f7c02 */ /* 0x004fc60008000f00 */
[----:B------:R-:W-:Y:S01]  /*04a0*/  IMAD R30, R77, UR11, R30 ;  /* 0x0000000b4d1e7c24 */ /* 0x000fe2000f8e021e */
[----:B0-----:R0:W2:Y:S01]  /*04b0*/  LDG.E R79, desc[UR14][R24.64] ;  /* 0x0000000e184f7981 */ /* 0x0010a2000c1e1900 */
[----:B------:R-:W-:Y:S01]  /*04c0*/  IMAD.WIDE.U32 R28, R53, R28, UR8 ;  /* 0x00000008351c7e25 */ /* 0x000fe2000f8e001c */
[----:B------:R-:W-:Y:S02]  /*04d0*/  MOV R83, UR11 ;  /* 0x0000000b00537c02 */ /* 0x000fe40008000f00 */
[----:B------:R-:W-:Y:S01]  /*04e0*/  LEA R31, R31, R30, 0x2 ;  /* 0x0000001e1f1f7211 */ /* 0x000fe200078e10ff */
[----:B------:R-:W-:Y:S01]  /*04f0*/  IMAD.U32 R52, RZ, RZ, UR11 ;  /* 0x0000000bff347e24 */ /* 0x000fe2000f8e00ff */
[----:B------:R1:W3:Y:S01]  /*0500*/  LDG.E R81, desc[UR14][R28.64] ;  /* 0x0000000e1c517981 */ /* 0x0002e2000c1e1900 */
[----:B------:R-:W-:-:S04]  /*0510*/  IMAD.WIDE.U32 R26, R26, R27, UR8 ;  /* 0x000000081a1a7e25 */ /* 0x000fc8000f8e001b */
[----:B0-----:R-:W-:Y:S02]  /*0520*/  IMAD R24, R78, 0x20, R53 ;  /* 0x000000204e187824 */ /* 0x001fe400078e0235 */
[----:B------:R-:W-:Y:S02]  /*0530*/  HFMA2 R53, -RZ, RZ, 0, 2.384185791015625e-07 ;  /* 0x00000004ff357431 */ /* 0x000fe400000001ff */
[----:B------:R-:W-:Y:S01]  /*0540*/  IMAD.MOV.U32 R87, RZ, RZ, 0x4 ;  /* 0x00000004ff577424 */ /* 0x000fe200078e00ff */
[----:B------:R-:W-:Y:S01]  /*0550*/  MOV R82, 0x4 ;  /* 0x0000000400527802 */ /* 0x000fe20000000f00 */
[----:B------:R-:W-:Y:S01]  /*0560*/  IMAD.MOV.U32 R89, RZ, RZ, 0x4 ;  /* 0x00000004ff597424 */ /* 0x000fe200078e00ff */
[----:B------:R0:W4:Y:S01]  /*0570*/  LDG.E R80, desc[UR14][R26.64] ;  /* 0x0000000e1a507981 */ /* 0x000122000c1e1900 */
[----:B-1----:R-:W-:Y:S02]  /*0580*/  IMAD R28, R83, 0x2, R30 ;  /* 0x00000002531c7824 */ /* 0x002fe400078e021e */
[----:B------:R-:W-:-:S02]  /*0590*/  IMAD R52, R52, 0x2, R31 ;  /* 0x0000000234347824 */ /* 0x000fc400078e021f */
[----:B------:R-:W-:-:S04]  /*05a0*/  IMAD.WIDE.U32 R24, R24, R85, UR8 ;  /* 0x0000000818187e25 */ /* 0x000fc8000f8e0055 */
[----:B------:R-:W-:Y:S02]  /*05b0*/  IMAD.WIDE.U32 R28, R28, R89, UR6 ;  /* 0x000000061c1c7e25 */ /* 0x000fe4000f8e0059 */
[----:B------:R-:W5:Y:S02]  /*05c0*/  LDG.E R25, desc[UR14][R24.64] ;  /* 0x0000000e18197981 */ /* 0x000f64000c1e1900 */
[----:B0-----:R-:W-:Y:S02]  /*05d0*/  IMAD.WIDE.U32 R26, R30, R87, UR6 ;  /* 0x000000061e1a7e25 */ /* 0x001fe4000f8e0057 */
[----:B------:R-:W5:Y:S02]  /*05e0*/  LDG.E R28, desc[UR14][R28.64] ;  /* 0x0000000e1c1c7981 */ /* 0x000f64000c1e1900 */
[----:B------:R-:W-:Y:S02]  /*05f0*/  IMAD.WIDE.U32 R30, R31, R82, UR6 ;  /* 0x000000061f1e7e25 */ /* 0x000fe4000f8e0052 */
[----:B------:R-:W5:Y:S02]  /*0600*/  LDG.E R26, desc[UR14][R26.64] ;  /* 0x0000000e1a1a7981 */ /* 0x000f64000c1e1900 */
[----:B------:R-:W-:-:S02]  /*0610*/  IMAD.WIDE.U32 R52, R52, R53, UR6 ;  /* 0x0000000634347e25 */ /* 0x000fc4000f8e0035 */
[----:B------:R-:W5:Y:S04]  /*0620*/  LDG.E R30, desc[UR14][R30.64] ;  /* 0x0000000e1e1e7981 */ /* 0x000f68000c1e1900 */
[----:B------:R0:W5:Y:S01]  /*0630*/  LDG.E R52, desc[UR14][R52.64] ;  /* 0x0000000e34347981 */ /* 0x000162000c1e1900 */
[----:B------:R-:W1:Y:S01]  /*0640*/  S2UR UR12, SR_CgaCtaId ;  /* 0x00000000000c79c3 */ /* 0x000e620000008800 */
[----:B------:R-:W-:Y:S01]  /*0650*/  UMOV UR5, 0x400 ;  /* 0x0000040000057882 */ /* 0x000fe20000000000 */
[----:B------:R-:W-:Y:S01]  /*0660*/  LEA R83, R74, UR10, 0x2 ;  /* 0x0000000a4a537c11 */ /* 0x000fe2000f8e10ff */
[----:B-1----:R-:W-:-:S06]  /*0670*/  ULEA UR5, UR12, UR5, 0x18 ;  /* 0x000000050c057291 */ /* 0x002fcc000f8ec0ff */
[----:B------:R-:W-:Y:S02]  /*0680*/  LEA R82, R74, UR5, 0x2 ;  /* 0x000000054a527c11 */ /* 0x000fe4000f8e10ff */
[----:B------:R-:W1:Y:S01]  /*0690*/  S2R R74, SR_TID.X ;  /* 0x00000000004a7919 */ /* 0x000e620000002100 */
[----:B0-----:R-:W-:Y:S01]  /*06a0*/  IMAD.MOV.U32 R53, RZ, RZ, R76 ;  /* 0x000000ffff357224 */ /* 0x001fe200078e004c */
[----:B-1----:R-:W-:-:S04]  /*06b0*/  SHF.L.U32 R24, R74, 0x4, RZ ;  /* 0x000000044a187819 */ /* 0x002fc800000006ff */
[----:B------:R-:W-:Y:S01]  /*06c0*/  LOP3.LUT R24, R24, 0x3f00, RZ, 0xc0, !PT ;  /* 0x00003f0018187812 */ /* 0x000fe200078ec0ff */
[----:B--2---:R0:W-:Y:S04]  /*06d0*/  STS [R82], R79 ;  /* 0x0000004f52007388 */ /* 0x0041e80000000800 */
[----:B---3--:R1:W-:Y:S04]  /*06e0*/  STS [R82+0x800], R81 ;  /* 0x0008005152007388 */ /* 0x0083e80000000800 */
[----:B----4-:R1:W-:Y:S04]  /*06f0*/  STS [R82+0x400], R80 ;  /* 0x0004005052007388 */ /* 0x0103e80000000800 */
[----:B-----5:R1:W-:Y:S04]  /*0700*/  STS [R82+0xc00], R25 ;  /* 0x000c001952007388 */ /* 0x0203e80000000800 */
[----:B------:R1:W-:Y:S04]  /*0710*/  STS [R83+0x400], R28 ;  /* 0x0004001c53007388 */ /* 0x0003e80000000800 */
[----:B------:R1:W-:Y:S04]  /*0720*/  STS [R83], R26 ;  /* 0x0000001a53007388 */ /* 0x0003e80000000800 */
[----:B------:R1:W-:Y:S04]  /*0730*/  STS [R83+0x800], R30 ;  /* 0x0008001e53007388 */ /* 0x0003e80000000800 */
[----:B------:R1:W-:Y:S01]  /*0740*/  STS [R83+0xc00], R52 ;  /* 0x000c003453007388 */ /* 0x0003e20000000800 */
[----:B0-----:R-:W-:Y:S01]  /*0750*/  IADD3 R79, PT, PT, R24, UR5, RZ ;  /* 0x00000005184f7c10 */ /* 0x001fe2000fffe0ff */
[----:B------:R-:W-:Y:S01]  /*0760*/  UMOV UR5, 0x80 ;  /* 0x0000008000057882 */ /* 0x000fe20000000000 */
[----:B------:R-:W-:Y:S06]  /*0770*/  BAR.SYNC.DEFER_BLOCKING 0x0 ;  /* 0x0000000000007b1d */ /* 0x000fec0000010000 */
.L_x_1:
[----:B-1----:R-:W-:Y:S04]  /*0780*/  LDS R52, [R79+UR5+-0x80] ;  /* 0xffff80054f347984 */ /* 0x002fe80008000800 */
[----:B------:R-:W0:Y:S04]  /*0790*/  LDS.128 R24, [R53+-0x10] ;  /* 0xfffff00035187984 */ /* 0x000e280000000c00 */
[----:B------:R1:W2:Y:S04]  /*07a0*/  LDS.128 R28, [R53] ;  /* 0x00000000351c7984 */ /* 0x0002a80000000c00 */
[----:B------:R-:W3:Y:S04]  /*07b0*/  LDS R80, [R79+UR5+-0x60] ;  /* 0xffffa0054f507984 */ /* 0x000ee80008000800 */
[----:B------:R-:W4:Y:S01]  /*07c0*/  LDS R82, [R79+UR5+-0x40] ;  /* 0xffffc0054f527984 */ /* 0x000f220008000800 */
[----:B-1----:R-:W-:-:S03]  /*07d0*/  IADD3 R53, PT, PT, R53, 0x200, RZ ;  /* 0x0000020035357810 */ /* 0x002fc60007ffe0ff */
[----:B------:R-:W1:Y:S04]  /*07e0*/  LDS R84, [R79+UR5+-0x20] ;  /* 0xffffe0054f547984 */ /* 0x000e680008000800 */
[----:B------:R-:W5:Y:S04]  /*07f0*/  LDS R86, [R79+UR5] ;  /* 0x000000054f567984 */ /* 0x000f680008000800 */
[----:B------:R-:W5:Y:S01]  /*0800*/  LDS R88, [R79+UR5+0x20] ;  /* 0x000020054f587984 */ /* 0x000f620008000800 */
[C---:B0-----:R-:W-:Y:S01]  /*0810*/  FFMA R69, R52.reuse, R24, R69 ;  /* 0x0000001834457223 */ /* 0x041fe20000000045 */
[C---:B------:R-:W-:Y:S01]  /*0820*/  FFMA R66, R52.reuse, R25, R66 ;  /* 0x0000001934427223 */ /* 0x040fe20000000042 */
[C---:B------:R-:W-:Y:S01]  /*0830*/  FFMA R71, R52.reuse, R26, R71 ;  /* 0x0000001a34477223 */ /* 0x040fe20000000047 */
[C---:B------:R-:W-:Y:S01]  /*0840*/  FFMA R68, R52.reuse, R27, R68 ;  /* 0x0000001b34447223 */ /* 0x040fe20000000044 */
[C---:B--2---:R-:W-:Y:S01]  /*0850*/  FFMA R73, R52.reuse, R28, R73 ;  /* 0x0000001c34497223 */ /* 0x044fe20000000049 */
[C---:B------:R-:W-:Y:S01]  /*0860*/  FFMA R70, R52.reuse, R29, R70 ;  /* 0x0000001d34467223 */ /* 0x040fe20000000046 */
[C---:B------:R-:W-:Y:S01]  /*0870*/  FFMA R75, R52.reuse, R30, R75 ;  /* 0x0000001e344b7223 */ /* 0x040fe2000000004b */
[----:B------:R-:W-:Y:S01]  /*0880*/  FFMA R72, R52, R31, R72 ;  /* 0x0000001f34487223 */ /* 0x000fe20000000048 */
[C---:B---3--:R-:W-:Y:S01]  /*0890*/  FFMA R67, R80.reuse, R24, R67 ;  /* 0x0000001850437223 */ /* 0x048fe20000000043 */
[C---:B------:R-:W-:Y:S01]  /*08a0*/  FFMA R64, R80.reuse, R25, R64 ;  /* 0x0000001950407223 */ /* 0x040fe20000000040 */
[C---:B------:R-:W-:Y:S01]  /*08b0*/  FFMA R65, R80.reuse, R26, R65 ;  /* 0x0000001a50417223 */ /* 0x040fe20000000041 */
[C---:B------:R-:W-:Y:S01]  /*08c0*/  FFMA R62, R80.reuse, R27, R62 ;  /* 0x0000001b503e7223 */ /* 0x040fe2000000003e */
[C---:B------:R-:W-:Y:S01]  /*08d0*/  FFMA R63, R80.reuse, R28, R63 ;  /* 0x0000001c503f7223 */ /* 0x040fe2000000003f */
[C---:B------:R-:W-:Y:S01]  /*08e0*/  FFMA R60, R80.reuse, R29, R60 ;  /* 0x0000001d503c7223 */ /* 0x040fe2000000003c */
[C---:B------:R-:W-:Y:S01]  /*08f0*/  FFMA R61, R80.reuse, R30, R61 ;  /* 0x0000001e503d7223 */ /* 0x040fe2000000003d */
[----:B------:R-:W-:Y:S01]  /*0900*/  FFMA R58, R80, R31, R58 ;  /* 0x0000001f503a7223 */ /* 0x000fe2000000003a */
[----:B------:R-:W0:Y:S01]  /*0910*/  LDS R52, [R79+UR5+0x40] ;  /* 0x000040054f347984 */ /* 0x000e220008000800 */
[C---:B----4-:R-:W-:Y:S01]  /*0920*/  FFMA R59, R82.reuse, R24, R59 ;  /* 0x00000018523b7223 */ /* 0x050fe2000000003b */
[C---:B------:R-:W-:Y:S01]  /*0930*/  FFMA R56, R82.reuse, R25, R56 ;  /* 0x0000001952387223 */ /* 0x040fe20000000038 */
[C---:B------:R-:W-:Y:S01]  /*0940*/  FFMA R57, R82.reuse, R26, R57 ;  /* 0x0000001a52397223 */ /* 0x040fe20000000039 */
[----:B------:R-:W2:Y:S01]  /*0950*/  LDS R80, [R79+UR5+0x60] ;  /* 0x000060054f507984 */ /* 0x000ea20008000800 */
[----:B------:R-:W-:Y:S01]  /*0960*/  UIADD3 UR5, UPT, UPT, UR5, 0x4, URZ ;  /* 0x0000000405057890 */ /* 0x000fe2000fffe0ff */
[C---:B------:R-:W-:Y:S01]  /*0970*/  FFMA R54, R82.reuse, R27, R54 ;  /* 0x0000001b52367223 */ /* 0x040fe20000000036 */
[C---:B------:R-:W-:Y:S01]  /*0980*/  FFMA R55, R82.reuse, R28, R55 ;  /* 0x0000001c52377223 */ /* 0x040fe20000000037 */
[C---:B------:R-:W-:Y:S01]  /*0990*/  FFMA R50, R82.reuse, R29, R50 ;  /* 0x0000001d52327223 */ /* 0x040fe20000000032 */
[----:B------:R-:W-:Y:S01]  /*09a0*/  UISETP.NE.AND UP0, UPT, UR5, 0xa0, UPT ;  /* 0x000000a00500788c */ /* 0x000fe2000bf05270 */
[C---:B------:R-:W-:Y:S01]  /*09b0*/  FFMA R41, R82.reuse, R30, R41 ;  /* 0x0000001e52297223 */ /* 0x040fe20000000029 */
[----:B------:R-:W-:Y:S01]  /*09c0*/  FFMA R48, R82, R31, R48 ;  /* 0x0000001f52307223 */ /* 0x000fe20000000030 */
[C---:B-1----:R-:W-:Y:S01]  /*09d0*/  FFMA R51, R84.reuse, R24, R51 ;  /* 0x0000001854337223 */ /* 0x042fe20000000033 */
[C---:B------:R-:W-:Y:S01]  /*09e0*/  FFMA R46, R84.reuse, R25, R46 ;  /* 0x00000019542e7223 */ /* 0x040fe2000000002e */
[C---:B------:R-:W-:Y:S01]  /*09f0*/  FFMA R49, R84.reuse, R26, R49 ;  /* 0x0000001a54317223 */ /* 0x040fe20000000031 */
[C---:B------:R-:W-:Y:S01]  /*0a00*/  FFMA R42, R84.reuse, R27, R42 ;  /* 0x0000001b542a7223 */ /* 0x040fe2000000002a */
[C---:B------:R-:W-:Y:S01]  /*0a10*/  FFMA R47, R84.reuse, R28, R47 ;  /* 0x0000001c542f7223 */ /* 0x040fe2000000002f */
[C---:B------:R-:W-:Y:S01]  /*0a20*/  FFMA R44, R84.reuse, R29, R44 ;  /* 0x0000001d542c7223 */ /* 0x040fe2000000002c */
[C---:B------:R-:W-:Y:S01]  /*0a30*/  FFMA R45, R84.reuse, R30, R45 ;  /* 0x0000001e542d7223 */ /* 0x040fe2000000002d */
[----:B------:R-:W-:Y:S01]  /*0a40*/  FFMA R36, R84, R31, R36 ;  /* 0x0000001f54247223 */ /* 0x000fe20000000024 */
[C---:B-----5:R-:W-:Y:S01]  /*0a50*/  FFMA R39, R86.reuse, R24, R39 ;  /* 0x0000001856277223 */ /* 0x060fe20000000027 */
[C---:B------:R-:W-:Y:S01]  /*0a60*/  FFMA R40, R86.reuse, R25, R40 ;  /* 0x0000001956287223 */ /* 0x040fe20000000028 */
[C---:B------:R-:W-:Y:S01]  /*0a70*/  FFMA R43, R86.reuse, R26, R43 ;  /* 0x0000001a562b7223 */ /* 0x040fe2000000002b */
[C---:B------:R-:W-:Y:S01]  /*0a80*/  FFMA R38, R86.reuse, R27, R38 ;  /* 0x0000001b56267223 */ /* 0x040fe20000000026 */
[C---:B------:R-:W-:Y:S01]  /*0a90*/  FFMA R37, R86.reuse, R28, R37 ;  /* 0x0000001c56257223 */ /* 0x040fe20000000025 */
[C---:B------:R-:W-:Y:S01]  /*0aa0*/  FFMA R34, R86.reuse, R29, R34 ;  /* 0x0000001d56227223 */ /* 0x040fe20000000022 */
[C---:B------:R-:W-:Y:S01]  /*0ab0*/  FFMA R19, R86.reuse, R30, R19 ;  /* 0x0000001e56137223 */ /* 0x040fe20000000013 */
[----:B------:R-:W-:Y:S01]  /*0ac0*/  FFMA R32, R86, R31, R32 ;  /* 0x0000001f56207223 */ /* 0x000fe20000000020 */
[C---:B------:R-:W-:Y:S01]  /*0ad0*/  FFMA R35, R88.reuse, R24, R35 ;  /* 0x0000001858237223 */ /* 0x040fe20000000023 */
[C---:B------:R-:W-:Y:S01]  /*0ae0*/  FFMA R16, R88.reuse, R25, R16 ;  /* 0x0000001958107223 */ /* 0x040fe20000000010 */
[C---:B------:R-:W-:Y:S01]  /*0af0*/  FFMA R33, R88.reuse, R26, R33 ;  /* 0x0000001a58217223 */ /* 0x040fe20000000021 */
[C---:B------:R-:W-:Y:S01]  /*0b00*/  FFMA R22, R88.reuse, R27, R22 ;  /* 0x0000001b58167223 */ /* 0x040fe20000000016 */
[C---:B------:R-:W-:Y:S01]  /*0b10*/  FFMA R23, R88.reuse, R28, R23 ;  /* 0x0000001c58177223 */ /* 0x040fe20000000017 */
[C---:B------:R-:W-:Y:S01]  /*0b20*/  FFMA R20, R88.reuse, R29, R20 ;  /* 0x0000001d58147223 */ /* 0x040fe20000000014 */
[C---:B------:R-:W-:Y:S01]  /*0b30*/  FFMA R21, R88.reuse, R30, R21 ;  /* 0x0000001e58157223 */ /* 0x040fe20000000015 */
[----:B------:R-:W-:Y:S01]  /*0b40*/  FFMA R10, R88, R31, R10 ;  /* 0x0000001f580a7223 */ /* 0x000fe2000000000a */
[C---:B0-----:R-:W-:Y:S01]  /*0b50*/  FFMA R17, R52.reuse, R24, R17 ;  /* 0x0000001834117223 */ /* 0x041fe20000000011 */
[C---:B------:R-:W-:Y:S01]  /*0b60*/  FFMA R18, R52.reuse, R25, R18 ;  /* 0x0000001934127223 */ /* 0x040fe20000000012 */
[C---:B------:R-:W-:Y:S01]  /*0b70*/  FFMA R15, R52.reuse, R26, R15 ;  /* 0x0000001a340f7223 */ /* 0x040fe2000000000f */
[C---:B------:R-:W-:Y:S01]  /*0b80*/  FFMA R14, R52.reuse, R27, R14 ;  /* 0x0000001b340e7223 */ /* 0x040fe2000000000e */
[C---:B------:R-:W-:Y:S01]  /*0b90*/  FFMA R13, R52.reuse, R28, R13 ;  /* 0x0000001c340d7223 */ /* 0x040fe2000000000d */
[C---:B------:R-:W-:Y:S01]  /*0ba0*/  FFMA R12, R52.reuse, R29, R12 ;  /* 0x0000001d340c7223 */ /* 0x040fe2000000000c */
[C---:B------:R-:W-:Y:S01]  /*0bb0*/  FFMA R3, R52.reuse, R30, R3 ;  /* 0x0000001e34037223 */ /* 0x040fe20000000003 */
[----:B------:R-:W-:Y:S01]  /*0bc0*/  FFMA R8, R52, R31, R8 ;  /* 0x0000001f34087223 */ /* 0x000fe20000000008 */
[C---:B--2---:R-:W-:Y:S01]  /*0bd0*/  FFMA R11, R80.reuse, R24, R11 ;  /* 0x00000018500b7223 */ /* 0x044fe2000000000b */
[C---:B------:R-:W-:Y:S01]  /*0be0*/  FFMA R6, R80.reuse, R25, R6 ;  /* 0x0000001950067223 */ /* 0x040fe20000000006 */
[C---:B------:R-:W-:Y:S01]  /*0bf0*/  FFMA R9, R80.reuse, R26, R9 ;  /* 0x0000001a50097223 */ /* 0x040fe20000000009 */
[C---:B------:R-:W-:Y:S01]  /*0c00*/  FFMA R4, R80.reuse, R27, R4 ;  /* 0x0000001b50047223 */ /* 0x040fe20000000004 */
[C---:B------:R-:W-:Y:S01]  /*0c10*/  FFMA R7, R80.reuse, R28, R7 ;  /* 0x0000001c50077223 */ /* 0x040fe20000000007 */
[C---:B------:R-:W-:Y:S01]  /*0c20*/  FFMA R2, R80.reuse, R29, R2 ;  /* 0x0000001d50027223 */ /* 0x040fe20000000002 */
[C---:B------:R-:W-:Y:S01]  /*0c30*/  FFMA R5, R80.reuse, R30, R5 ;  /* 0x0000001e50057223 */ /* 0x040fe20000000005 */
[----:B------:R-:W-:Y:S01]  /*0c40*/  FFMA R0, R80, R31, R0 ;  /* 0x0000001f50007223 */ /* 0x000fe20000000000 */
[----:B------:R-:W-:Y:S06]  /*0c50*/  BRA.U UP0, `(.L_x_1) ;  /* 0xfffffff900c87547 */ /* 0x000fec000b83ffff */
[----:B------:R-:W-:Y:S01]  /*0c60*/  UIADD3 UR4, UPT, UPT, UR4, 0x8, URZ ;  /* 0x0000000804047890 */ /* 0x000fe2000fffe0ff */
[----:B------:R-:W-:Y:S01]  /*0c70*/  BAR.SYNC.DEFER_BLOCKING 0x0 ;  /* 0x0000000000007b1d */ /* 0x000fe20000010000 */
[----:B------:R-:W-:Y:S02]  /*0c80*/  USHF.L.U32 UR5, UR11, 0x3, URZ ;  /* 0x000000030b057899 */ /* 0x000fe400080006ff */
[----:B------:R-:W-:Y:S02]  /*0c90*/  UIADD3 UR8, UP0, UPT, UR8, 0x20, URZ ;  /* 0x0000002008087890 */ /* 0x000fe4000ff1e0ff */
[----:B------:R-:W-:Y:S01]  /*0ca0*/  ISETP.LE.U32.AND P0, PT, R78, UR4, PT ;  /* 0x000000044e007c0c */ /* 0x000fe2000bf03070 */
[----:B------:R-:W-:Y:S02]  /*0cb0*/  UIMAD.WIDE UR6, UR5, 0x4, UR6 ;  /* 0x00000004050678a5 */ /* 0x000fe4000f8e0206 */
[----:B------:R-:W-:-:S10]  /*0cc0*/  UIADD3.X UR9, UPT, UPT, URZ, UR9, URZ, UP0, !UPT ;  /* 0x00000009ff097290 */ /* 0x000fd400087fe4ff */
[----:B------:R-:W-:Y:S05]  /*0cd0*/  @!P0 BRA `(.L_x_2) ;  /* 0xfffffff400b88947 */ /* 0x000fea000383ffff */
.L_x_0:
[----:B------:R-:W1:Y:S01]  /*0ce0*/  S2R R25, SR_TID.X ;  /* 0x0000000000197919 */ /* 0x000e620000002100 */
[----:B------:R-:W-:Y:S01]  /*0cf0*/  S2UR UR4, SR_CTAID.Y ;  /* 0x00000000000479c3 */ /* 0x000fe20000002600 */
[----:B------:R-:W2:Y:S01]  /*0d00*/  LDCU UR9, c[0x0][0x384] ;  /* 0x00007080ff0977ac */ /* 0x000ea20008000800 */
[----:B------:R-:W3:Y:S06]  /*0d10*/  LDCU.64 UR6, c[0x0][0x3a8] ;  /* 0x00007500ff0677ac */ /* 0x000eec0008000a00 */
[----:B------:R-:W2:Y:S01]  /*0d20*/  S2UR UR5, SR_CTAID.X ;  /* 0x00000000000579c3 */ /* 0x000ea20000002500 */
[----:B------:R-:W4:Y:S01]  /*0d30*/  LDCU UR8, c[0x0][0x38c] ;  /* 0x00007180ff0877ac */ /* 0x000f220008000800 */
[----:B-1----:R-:W-:Y:S01]  /*0d40*/  SHF.R.U32.HI R24, RZ, 0x4, R25 ;  /* 0x00000004ff187819 */ /* 0x002fe20000011619 */
[----:B------:R-:W-:Y:S01]  /*0d50*/  IMAD.SHL.U32 R25, R25, 0x8, RZ ;  /* 0x0000000819197824 */ /* 0x000fe200078e00ff */
[----:B--2---:R-:W-:Y:S01]  /*0d60*/  UIMAD UR4, UR4, UR9, UR5 ;  /* 0x00000009040472a4 */ /* 0x004fe2000f8e0205 */
[----:B------:R-:W1:Y:S02]  /*0d70*/  LDCU UR5, c[0x0][0x3a0] ;  /* 0x00007400ff0577ac */ /* 0x000e640008000800 */
[----:B------:R-:W-:Y:S01]  /*0d80*/  IMAD R24, R24, UR9, RZ ;  /* 0x0000000918187c24 */ /* 0x000fe2000f8e02ff */
[----:B------:R-:W-:Y:S01]  /*0d90*/  LOP3.LUT R25, R25, 0x78, RZ, 0xc0, !PT ;  /* 0x0000007819197812 */ /* 0x000fe200078ec0ff */
[----:B------:R-:W-:-:S03]  /*0da0*/  USHF.L.U32 UR4, UR4, 0x7, URZ ;  /* 0x0000000704047899 */ /* 0x000fc600080006ff */
[----:B------:R-:W-:-:S04]  /*0db0*/  LEA R24, R24, R25, 0x3 ;  /* 0x0000001918187211 */ /* 0x000fc800078e18ff */
[----:B------:R-:W-:-:S04]  /*0dc0*/  IADD3 R25, P0, PT, R24, UR4, RZ ;  /* 0x0000000418197c10 */ /* 0x000fc8000ff1e0ff */
[----:B------:R-:W-:Y:S02]  /*0dd0*/  IADD3.X R28, PT, PT, RZ, RZ, RZ, P0, !PT ;  /* 0x000000ffff1c7210 */ /* 0x000fe400007fe4ff */
[----:B---3--:R-:W-:-:S04]  /*0de0*/  LEA R26, P0, R25, UR6, 0x2 ;  /* 0x00000006191a7c11 */ /* 0x008fc8000f8010ff */
[----:B------:R-:W-:-:S05]  /*0df0*/  LEA.HI.X R27, R25, UR7, R28, 0x2, P0 ;  /* 0x00000007191b7c11 */ /* 0x000fca00080f141c */
[----:B0-----:R-:W1:Y:S04]  /*0e00*/  LDG.E R25, desc[UR14][R26.64] ;  /* 0x0000000e1a197981 */ /* 0x001e68000c1e1900 */
[----:B------:R-:W2:Y:S04]  /*0e10*/  LDG.E R53, desc[UR14][R26.64+0x10] ;  /* 0x0000100e1a357981 */ /* 0x000ea8000c1e1900 */
[----:B------:R-:W3:Y:S04]  /*0e20*/  LDG.E R28, desc[UR14][R26.64+0x4] ;  /* 0x0000040e1a1c7981 */ /* 0x000ee8000c1e1900 */
[----:B------:R-:W5:Y:S04]  /*0e30*/  LDG.E R29, desc[UR14][R26.64+0x8] ;  /* 0x0000080e1a1d7981 */ /* 0x000f68000c1e1900 */
[----:B------:R-:W5:Y:S04]  /*0e40*/  LDG.E R31, desc[UR14][R26.64+0xc] ;  /* 0x00000c0e1a1f7981 */ /* 0x000f68000c1e1900 */
[----:B------:R-:W5:Y:S04]  /*0e50*/  LDG.E R74, desc[UR14][R26.64+0x14] ;  /* 0x0000140e1a4a7981 */ /* 0x000f68000c1e1900 */
[----:B------:R-:W5:Y:S04]  /*0e60*/  LDG.E R76, desc[UR14][R26.64+0x18] ;  /* 0x0000180e1a4c7981 */ /* 0x000f68000c1e1900 */
[----:B------:R-:W5:Y:S01]  /*0e70*/  LDG.E R77, desc[UR14][R26.64+0x1c] ;  /* 0x00001c0e1a4d7981 */ /* 0x000f62000c1e1900 */
[----:B------:R-:W-:-:S05]  /*0e80*/  VIADD R30, R24, UR9 ;  /* 0x00000009181e7c36 */ /* 0x000fca0008000000 */
[----:B------:R-:W-:-:S04]  /*0e90*/  IADD3 R78, P0, PT, R30, UR4, RZ ;  /* 0x000000041e4e7c10 */ /* 0x000fc8000ff1e0ff */
[----:B------:R-:W-:Y:S01]  /*0ea0*/  IADD3.X R79, PT, PT, RZ, RZ, RZ, P0, !PT ;  /* 0x000000ffff4f7210 */ /* 0x000fe200007fe4ff */
[----:B-1----:R-:W-:-:S04]  /*0eb0*/  FMUL R24, R25, UR5 ;  /* 0x0000000519187c20 */ /* 0x002fc80008400000 */
[----:B----4-:R-:W-:Y:S01]  /*0ec0*/  FFMA R69, R69, UR8, R24 ;  /* 0x0000000845457c23 */ /* 0x010fe20008000018 */
[----:B--2---:R-:W-:Y:S01]  /*0ed0*/  FMUL R24, R53, UR5 ;  /* 0x0000000535187c20 */ /* 0x004fe20008400000 */
[----:B---3--:R-:W-:Y:S01]  /*0ee0*/  FMUL R25, R28, UR5 ;  /* 0x000000051c197c20 */ /* 0x008fe20008400000 */
[----:B------:R-:W-:Y:S01]  /*0ef0*/  LEA R28, P0, R78, UR6, 0x2 ;  /* 0x000000064e1c7c11 */ /* 0x000fe2000f8010ff */
[----:B-----5:R-:W-:Y:S01]  /*0f00*/  FMUL R52, R29, UR5 ;  /* 0x000000051d347c20 */ /* 0x020fe20008400000 */
[----:B------:R-:W-:Y:S01]  /*0f10*/  FMUL R31, R31, UR5 ;  /* 0x000000051f1f7c20 */ /* 0x000fe20008400000 */
[----:B------:R-:W-:Y:S01]  /*0f20*/  FMUL R53, R74, UR5 ;  /* 0x000000054a357c20 */ /* 0x000fe20008400000 */
[----:B------:R-:W-:Y:S01]  /*0f30*/  FMUL R76, R76, UR5 ;  /* 0x000000054c4c7c20 */ /* 0x000fe20008400000 */
[----:B------:R-:W-:Y:S01]  /*0f40*/  FMUL R77, R77, UR5 ;  /* 0x000000054d4d7c20 */ /* 0x000fe20008400000 */
[----:B------:R-:W-:Y:S01]  /*0f50*/  FFMA R25, R66, UR8, R25 ;  /* 0x0000000842197c23 */ /* 0x000fe20008000019 */
[----:B------:R-:W-:Y:S01]  /*0f60*/  FFMA R71, R71, UR8, R52 ;  /* 0x0000000847477c23 */ /* 0x000fe20008000034 */
[----:B------:R-:W-:Y:S01]  /*0f70*/  FFMA R31, R68, UR8, R31 ;  /* 0x00000008441f7c23 */ /* 0x000fe2000800001f */
[----:B------:R-:W-:Y:S01]  /*0f80*/  FFMA R73, R73, UR8, R24 ;  /* 0x0000000849497c23 */ /* 0x000fe20008000018 */
[----:B------:R-:W-:Y:S01]  /*0f90*/  FFMA R53, R70, UR8, R53 ;  /* 0x0000000846357c23 */ /* 0x000fe20008000035 */
[----:B------:R-:W-:Y:S01]  /*0fa0*/  FFMA R75, R75, UR8, R76 ;  /* 0x000000084b4b7c23 */ /* 0x000fe2000800004c */
[----:B------:R-:W-:Y:S01]  /*0fb0*/  FFMA R77, R72, UR8, R77 ;  /* 0x00000008484d7c23 */ /* 0x000fe2000800004d */
[----:B------:R-:W-:Y:S01]  /*0fc0*/  LEA.HI.X R29, R78, UR7, R79, 0x2, P0 ;  /* 0x000000074e1d7c11 */ /* 0x000fe200080f144f */
[----:B------:R-:W-:Y:S04]  /*0fd0*/  STG.E desc[UR14][R26.64], R69 ;  /* 0x000000451a007986 */ /* 0x000fe8000c10190e */
[----:B------:R0:W-:Y:S04]  /*0fe0*/  STG.E desc[UR14][R26.64+0x4], R25 ;  /* 0x000004191a007986 */ /* 0x0001e8000c10190e */
[----:B------:R-:W-:Y:S04]  /*0ff0*/  STG.E desc[UR14][R26.64+0x8], R71 ;  /* 0x000008471a007986 */ /* 0x000fe8000c10190e */
[----:B------:R1:W-:Y:S04]  /*1000*/  STG.E desc[UR14][R26.64+0xc], R31 ;  /* 0x00000c1f1a007986 */ /* 0x0003e8000c10190e */
[----:B------:R-:W-:Y:S04]  /*1010*/  STG.E desc[UR14][R26.64+0x10], R73 ;  /* 0x000010491a007986 */ /* 0x000fe8000c10190e */
[----:B------:R-:W-:Y:S04]  /*1020*/  STG.E desc[UR14][R26.64+0x14], R53 ;  /* 0x000014351a007986 */ /* 0x000fe8000c10190e */
[----:B------:R-:W-:Y:S04]  /*1030*/  STG.E desc[UR14][R26.64+0x18], R75 ;  /* 0x0000184b1a007986 */ /* 0x000fe8000c10190e */
[----:B------:R2:W-:Y:S04]  /*1040*/  STG.E desc[UR14][R26.64+0x1c], R77 ;  /* 0x00001c4d1a007986 */ /* 0x0005e8000c10190e */
[----:B0-----:R-:W3:Y:S01]  /*1050*/  LDG.E R25, desc[UR14][R28.64] ;  /* 0x0000000e1c197981 */ /* 0x001ee2000c1e1900 */
[----:B------:R-:W-:-:S04]  /*1060*/  IADD3 R24, PT, PT, R30, 0x1, RZ ;  /* 0x000000011e187810 */ /* 0x000fc80007ffe0ff */
[----:B------:R-:W-:-:S05]  /*1070*/  IADD3 R66, P0, PT, R24, UR4, RZ ;  /* 0x0000000418427c10 */ /* 0x000fca000ff1e0ff */
[----:B------:R-:W-:Y:S01]  /*1080*/  IMAD.X R69, RZ, RZ, RZ, P0 ;  /* 0x000000ffff457224 */ /* 0x000fe200000e06ff */
[----:B------:R-:W-:Y:S01]  /*1090*/  LEA R24, P0, R66, UR6, 0x2 ;  /* 0x0000000642187c11 */ /* 0x000fe2000f8010ff */
[----:B---3--:R-:W-:-:S03]  /*10a0*/  FMUL R52, R25, UR5 ;  /* 0x0000000519347c20 */ /* 0x008fc60008400000 */
[----:B------:R-:W-:Y:S01]  /*10b0*/  LEA.HI.X R25, R66, UR7, R69, 0x2, P0 ;  /* 0x0000000742197c11 */ /* 0x000fe200080f1445 */
[----:B------:R-:W-:-:S05]  /*10c0*/  FFMA R67, R67, UR8, R52 ;  /* 0x0000000843437c23 */ /* 0x000fca0008000034 */
[----:B------:R0:W-:Y:S04]  /*10d0*/  STG.E desc[UR14][R28.64], R67 ;  /* 0x000000431c007986 */ /* 0x0001e8000c10190e */
[----:B------:R-:W3:Y:S01]  /*10e0*/  LDG.E R52, desc[UR14][R24.64] ;  /* 0x0000000e18347981 */ /* 0x000ee2000c1e1900 */
[----:B-1----:R-:W-:-:S04]  /*10f0*/  IADD3 R31, PT, PT, R30, 0x2, RZ ;  /* 0x000000021e1f7810 */ /* 0x002fc80007ffe0ff */
[----:B--2---:R-:W-:-:S04]  /*1100*/  IADD3 R27, P0, PT, R31, UR4, RZ ;  /* 0x000000041f1b7c10 */ /* 0x004fc8000ff1e0ff */
[----:B------:R-:W-:Y:S02]  /*1110*/  IADD3.X R66, PT, PT, RZ, RZ, RZ, P0, !PT ;  /* 0x000000ffff427210 */ /* 0x000fe400007fe4ff */
[----:B------:R-:W-:-:S04]  /*1120*/  LEA R26, P0, R27, UR6, 0x2 ;  /* 0x000000061b1a7c11 */ /* 0x000fc8000f8010ff */
[----:B------:R-:W-:Y:S01]  /*1130*/  LEA.HI.X R27, R27, UR7, R66, 0x2, P0 ;  /* 0x000000071b1b7c11 */ /* 0x000fe200080f1442 */
[----:B---3--:R-:W-:-:S04]  /*1140*/  FMUL R53, R52, UR5 ;  /* 0x0000000534357c20 */ /* 0x008fc80008400000 */
[----:B------:R-:W-:-:S05]  /*1150*/  FFMA R53, R64, UR8, R53 ;  /* 0x0000000840357c23 */ /* 0x000fca0008000035 */
[----:B------:R1:W-:Y:S04]  /*1160*/  STG.E desc[UR14][R24.64], R53 ;  /* 0x0000003518007986 */ /* 0x0003e8000c10190e */
[----:B------:R-:W2:Y:S01]  /*1170*/  LDG.E R52, desc[UR14][R26.64] ;  /* 0x0000000e1a347981 */ /* 0x000ea2000c1e1900 */
[----:B0-----:R-:W-:-:S05]  /*1180*/  VIADD R28, R30, 0x3 ;  /* 0x000000031e1c7836 */ /* 0x001fca0000000000 */
[----:B------:R-:W-:-:S04]  /*1190*/  IADD3 R29, P0, PT, R28, UR4, RZ ;  /* 0x000000041c1d7c10 */ /* 0x000fc8000ff1e0ff */
[----:B------:R-:W-:Y:S02]  /*11a0*/  IADD3.X R64, PT, PT, RZ, RZ, RZ, P0, !PT ;  /* 0x000000ffff407210 */ /* 0x000fe400007fe4ff */
[----:B------:R-:W-:-:S04]  /*11b0*/  LEA R28, P0, R29, UR6, 0x2 ;  /* 0x000000061d1c7c11 */ /* 0x000fc8000f8010ff */
[----:B------:R-:W-:Y:S01]  /*11c0*/  LEA.HI.X R29, R29, UR7, R64, 0x2, P0 ;  /* 0x000000071d1d7c11 */ /* 0x000fe200080f1440 */
[----:B--2---:R-:W-:-:S04]  /*11d0*/  FMUL R52, R52, UR5 ;  /* 0x0000000534347c20 */ /* 0x004fc80008400000 */
[----:B------:R-:W-:-:S05]  /*11e0*/  FFMA R65, R65, UR8, R52 ;  /* 0x0000000841417c23 */ /* 0x000fca0008000034 */
[----:B------:R0:W-:Y:S04]  /*11f0*/  STG.E desc[UR14][R26.64], R65 ;  /* 0x000000411a007986 */ /* 0x0001e8000c10190e */
[----:B------:R-:W2:Y:S01]  /*1200*/  LDG.E R52, desc[UR14][R28.64] ;  /* 0x0000000e1c347981 */ /* 0x000ea2000c1e1900 */
[----:B-1----:R-:W-:-:S04]  /*1210*/  IADD3 R24, PT, PT, R30, 0x4, RZ ;  /* 0x000000041e187810 */ /* 0x002fc80007ffe0ff */
[----:B------:R-:W-:-:S05]  /*1220*/  IADD3 R25, P0, PT, R24, UR4, RZ ;  /* 0x0000000418197c10 */ /* 0x000fca000ff1e0ff */
[----:B------:R-:W-:Y:S01]  /*1230*/  IMAD.X R64, RZ, RZ, RZ, P0 ;  /* 0x000000ffff407224 */ /* 0x000fe200000e06ff */
[----:B------:R-:W-:-:S04]  /*1240*/  LEA R24, P0, R25, UR6, 0x2 ;  /* 0x0000000619187c11 */ /* 0x000fc8000f8010ff */
[----:B------:R-:W-:Y:S01]  /*1250*/  LEA.HI.X R25, R25, UR7, R64, 0x2, P0 ;  /* 0x0000000719197c11 */ /* 0x000fe200080f1440 */
[----:B--2---:R-:W-:-:S04]  /*1260*/  FMUL R53, R52, UR5 ;  /* 0x0000000534357c20 */ /* 0x004fc80008400000 */
[----:B------:R-:W-:-:S05]  /*1270*/  FFMA R53, R62, UR8, R53 ;  /* 0x000000083e357c23 */ /* 0x000fca0008000035 */
[----:B------:R1:W-:Y:S04]  /*1280*/  STG.E desc[UR14][R28.64], R53 ;  /* 0x000000351c007986 */ /* 0x0003e8000c10190e */
[----:B------:R-:W2:Y:S01]  /*1290*/  LDG.E R52, desc[UR14][R24.64] ;  /* 0x0000000e18347981 */ /* 0x000ea2000c1e1900 */
[----:B0-----:R-:W-:-:S04]  /*12a0*/  IADD3 R26, PT, PT, R30, 0x5, RZ ;  /* 0x000000051e1a7810 */ /* 0x001fc80007ffe0ff */
        /* <DEDUP_REMOVED lines=8> */
[----:B-1----:R-:W-:-:S05]  /*1330*/  VIADD R28, R30, 0x6 ;  /* 0x000000061e1c7836 */ /* 0x002fca0000000000 */
        /* <DEDUP_REMOVED lines=8> */
[----:B0-----:R-:W-:-:S04]  /*13c0*/  IADD3 R24, PT, PT, R30, 0x7, RZ ;  /* 0x000000071e187810 */ /* 0x001fc80007ffe0ff */
        /* <DEDUP_REMOVED lines=8> */
[----:B------:R-:W-:-:S04]  /*1450*/  IADD3 R30, PT, PT, R30, UR9, RZ ;  /* 0x000000091e1e7c10 */ /* 0x000fc8000fffe0ff */
[----:B-1----:R-:W-:-:S04]  /*1460*/  IADD3 R27, P0, PT, R30, UR4, RZ ;  /* 0x000000041e1b7c10 */ /* 0x002fc8000ff1e0ff */
[----:B------:R-:W-:Y:S02]  /*1470*/  IADD3.X R60, PT, PT, RZ, RZ, RZ, P0, !PT ;  /* 0x000000ffff3c7210 */ /* 0x000fe400007fe4ff */
[----:B------:R-:W-:-:S04]  /*1480*/  LEA R26, P0, R27, UR6, 0x2 ;  /* 0x000000061b1a7c11 */ /* 0x000fc8000f8010ff */
[----:B------:R-:W-:Y:S01]  /*1490*/  LEA.HI.X R27, R27, UR7, R60, 0x2, P0 ;  /* 0x000000071b1b7c11 */ /* 0x000fe200080f143c */
[----:B--2---:R-:W-:-:S04]  /*14a0*/  FMUL R53, R52, UR5 ;  /* 0x0000000534357c20 */ /* 0x004fc80008400000 */
[----:B------:R-:W-:-:S05]  /*14b0*/  FFMA R53, R58, UR8, R53 ;  /* 0x000000083a357c23 */ /* 0x000fca0008000035 */
[----:B------:R1:W-:Y:S04]  /*14c0*/  STG.E desc[UR14][R24.64], R53 ;  /* 0x0000003518007986 */ /* 0x0003e8000c10190e */
[----:B------:R-:W2:Y:S04]  /*14d0*/  LDG.E R52, desc[UR14][R26.64] ;  /* 0x0000000e1a347981 */ /* 0x000ea8000c1e1900 */
[----:B0-----:R-:W3:Y:S01]  /*14e0*/  LDG.E R29, desc[UR14][R26.64+0x4] ;  /* 0x0000040e1a1d7981 */ /* 0x001ee2000c1e1900 */
[----:B------:R-:W-:-:S05]  /*14f0*/  VIADD R31, R31, UR9 ;  /* 0x000000091f1f7c36 */ /* 0x000fca0008000000 */
[----:B------:R-:W-:-:S04]  /*1500*/  IADD3 R58, P0, PT, R31, UR4, RZ ;  /* 0x000000041f3a7c10 */ /* 0x000fc8000ff1e0ff */
[----:B------:R-:W-:Y:S02]  /*1510*/  IADD3.X R61, PT, PT, RZ, RZ, RZ, P0, !PT ;  /* 0x000000ffff3d7210 */ /* 0x000fe400007fe4ff */
[----:B------:R-:W-:Y:S01]  /*1520*/  LEA R28, P0, R58, UR6, 0x2 ;  /* 0x000000063a1c7c11 */ /* 0x000fe2000f8010ff */
[----:B--2---:R-:W-:Y:S01]  /*1530*/  FMUL R52, R52, UR5 ;  /* 0x0000000534347c20 */ /* 0x004fe20008400000 */
[----:B---3--:R-:W-:-:S03]  /*1540*/  FMUL R31, R29, UR5 ;  /* 0x000000051d1f7c20 */ /* 0x008fc60008400000 */
[----:B------:R-:W-:Y:S01]  /*1550*/  FFMA R59, R59, UR8, R52 ;  /* 0x000000083b3b7c23 */ /* 0x000fe20008000034 */
[----:B------:R-:W-:Y:S01]  /*1560*/  LEA.HI.X R29, R58, UR7, R61, 0x2, P0 ;  /* 0x000000073a1d7c11 */ /* 0x000fe200080f143d */
[----:B------:R-:W-:-:S03]  /*1570*/  FFMA R31, R56, UR8, R31 ;  /* 0x00000008381f7c23 */ /* 0x000fc6000800001f */
[----:B------:R-:W-:Y:S04]  /*1580*/  STG.E desc[UR14][R26.64], R59 ;  /* 0x0000003b1a007986 */ /* 0x000fe8000c10190e */
[----:B------:R0:W-:Y:S04]  /*1590*/  STG.E desc[UR14][R26.64+0x4], R31 ;  /* 0x0000041f1a007986 */ /* 0x0001e8000c10190e */
[----:B-1----:R-:W2:Y:S04]  /*15a0*/  LDG.E R25, desc[UR14][R28.64] ;  /* 0x0000000e1c197981 */ /* 0x002ea8000c1e1900 */
[----:B------:R-:W3:Y:S01]  /*15b0*/  LDG.E R53, desc[UR14][R28.64+0x4] ;  /* 0x0000040e1c357981 */ /* 0x000ee2000c1e1900 */
[----:B------:R-:W-:-:S04]  /*15c0*/  IADD3 R24, PT, PT, R30, 0x4, RZ ;  /* 0x000000041e187810 */ /* 0x000fc80007ffe0ff */
[----:B------:R-:W-:-:S05]  /*15d0*/  IADD3 R56, P0, PT, R24, UR4, RZ ;  /* 0x0000000418387c10 */ /* 0x000fca000ff1e0ff */
[----:B------:R-:W-:Y:S01]  /*15e0*/  IMAD.X R61, RZ, RZ, RZ, P0 ;  /* 0x000000ffff3d7224 */ /* 0x000fe200000e06ff */
        /* <DEDUP_REMOVED lines=8> */
[----:B0-----:R-:W2:Y:S04]  /*1670*/  LDG.E R27, desc[UR14][R24.64] ;  /* 0x0000000e181b7981 */ /* 0x001ea8000c1e1900 */
[----:B------:R-:W3:Y:S01]  /*1680*/  LDG.E R31, desc[UR14][R24.64+0x4] ;  /* 0x0000040e181f7981 */ /* 0x000ee2000c1e1900 */
[----:B------:R-:W-:-:S04]  /*1690*/  IADD3 R26, PT, PT, R30, 0x6, RZ ;  /* 0x000000061e1a7810 */ /* 0x000fc80007ffe0ff */
        /* <DEDUP_REMOVED lines=23> */
[----:B0-----:R-:W2:Y:S01]  /*1810*/  LDG.E R25, desc[UR14][R28.64] ;  /* 0x0000000e1c197981 */ /* 0x001ea2000c1e1900 */
[----:B------:R-:W-:-:S04]  /*1820*/  IADD3 R24, PT, PT, R30, 0x1, RZ ;  /* 0x000000011e187810 */ /* 0x000fc80007ffe0ff */
[----:B------:R-:W-:-:S05]  /*1830*/  IADD3 R31, P0, PT, R24, UR4, RZ ;  /* 0x00000004181f7c10 */ /* 0x000fca000ff1e0ff */
[----:B------:R-:W-:Y:S01]  /*1840*/  IMAD.X R50, RZ, RZ, RZ, P0 ;  /* 0x000000ffff327224 */ /* 0x000fe200000e06ff */
[----:B------:R-:W-:Y:S01]  /*1850*/  LEA R24, P0, R31, UR6, 0x2 ;  /* 0x000000061f187c11 */ /* 0x000fe2000f8010ff */
[----:B--2---:R-:W-:-:S03]  /*1860*/  FMUL R48, R25, UR5 ;  /* 0x0000000519307c20 */ /* 0x004fc60008400000 */
[----:B------:R-:W-:Y:S01]  /*1870*/  LEA.HI.X R25, R31, UR7, R50, 0x2, P0 ;  /* 0x000000071f197c11 */ /* 0x000fe200080f1432 */
[----:B------:R-:W-:-:S05]  /*1880*/  FFMA R51, R51, UR8, R48 ;  /* 0x0000000833337c23 */ /* 0x000fca0008000030 */
[----:B------:R0:W-:Y:S04]  /*1890*/  STG.E desc[UR14][R28.64], R51 ;  /* 0x000000331c007986 */ /* 0x0001e8000c10190e */
[----:B------:R-:W2:Y:S01]  /*18a0*/  LDG.E R31, desc[UR14][R24.64] ;  /* 0x0000000e181f7981 */ /* 0x000ea2000c1e1900 */
[----:B-1----:R-:W-:-:S04]  /*18b0*/  IADD3 R26, PT, PT, R30, 0x2, RZ ;  /* 0x000000021e1a7810 */ /* 0x002fc80007ffe0ff */
        /* <DEDUP_REMOVED lines=56> */
[----:B------:R-:W-:Y:S01]  /*1c40*/  LEA R24, P0, R26, UR6, 0x2 ;  /* 0x000000061a187c11 */ /* 0x000fe2000f8010ff */
[----:B--2---:R-:W-:-:S03]  /*1c50*/  FMUL R27, R25, UR5 ;  /* 0x00000005191b7c20 */ /* 0x004fc60008400000 */
[----:B------:R-:W-:Y:S01]  /*1c60*/  LEA.HI.X R25, R26, UR7, R41, 0x2, P0 ;  /* 0x000000071a197c11 */ /* 0x000fe200080f1429 */
[----:B------:R-:W-:-:S05]  /*1c70*/  FFMA R27, R36, UR8, R27 ;  /* 0x00000008241b7c23 */ /* 0x000fca000800001b */
[----:B------:R1:W-:Y:S04]  /*1c80*/  STG.E desc[UR14][R46.64], R27 ;  /* 0x0000001b2e007986 */ /* 0x0003e8000c10190e */
[----:B------:R-:W2:Y:S04]  /*1c90*/  LDG.E R26, desc[UR14][R24.64] ;  /* 0x0000000e181a7981 */ /* 0x000ea8000c1e1900 */
[----:B0-----:R-:W3:Y:S04]  /*1ca0*/  LDG.E R28, desc[UR14][R24.64+0x4] ;  /* 0x0000040e181c7981 */ /* 0x001ee8000c1e1900 */
[----:B------:R-:W4:Y:S04]  /*1cb0*/  LDG.E R36, desc[UR14][R24.64+0x8] ;  /* 0x0000080e18247981 */ /* 0x000f28000c1e1900 */
[----:B------:R-:W5:Y:S01]  /*1cc0*/  LDG.E R41, desc[UR14][R24.64+0xc] ;  /* 0x00000c0e18297981 */ /* 0x000f62000c1e1900 */
[----:B------:R-:W-:-:S05]  /*1cd0*/  VIADD R31, R31, UR9 ;  /* 0x000000091f1f7c36 */ /* 0x000fca0008000000 */
[----:B------:R-:W-:-:S04]  /*1ce0*/  IADD3 R31, P0, PT, R31, UR4, RZ ;  /* 0x000000041f1f7c10 */ /* 0x000fc8000ff1e0ff */
[----:B------:R-:W-:Y:S01]  /*1cf0*/  IADD3.X R42, PT, PT, RZ, RZ, RZ, P0, !PT ;  /* 0x000000ffff2a7210 */ /* 0x000fe200007fe4ff */
[----:B--2---:R-:W-:-:S04]  /*1d00*/  FMUL R26, R26, UR5 ;  /* 0x000000051a1a7c20 */ /* 0x004fc80008400000 */
[----:B------:R-:W-:Y:S01]  /*1d10*/  FFMA R39, R39, UR8, R26 ;  /* 0x0000000827277c23 */ /* 0x000fe2000800001a */
[----:B---3--:R-:W-:Y:S01]  /*1d20*/  FMUL R29, R28, UR5 ;  /* 0x000000051c1d7c20 */ /* 0x008fe20008400000 */
[----:B------:R-:W-:Y:S01]  /*1d30*/  LEA R26, P0, R31, UR6, 0x2 ;  /* 0x000000061f1a7c11 */ /* 0x000fe2000f8010ff */
[----:B----4-:R-:W-:Y:S01]  /*1d40*/  FMUL R36, R36, UR5 ;  /* 0x0000000524247c20 */ /* 0x010fe20008400000 */
[----:B-----5:R-:W-:Y:S01]  /*1d50*/  FMUL R41, R41, UR5 ;  /* 0x0000000529297c20 */ /* 0x020fe20008400000 */
[----:B------:R-:W-:Y:S02]  /*1d60*/  FFMA R29, R40, UR8, R29 ;  /* 0x00000008281d7c23 */ /* 0x000fe4000800001d */
[----:B------:R-:W-:Y:S01]  /*1d70*/  FFMA R43, R43, UR8, R36 ;  /* 0x000000082b2b7c23 */ /* 0x000fe20008000024 */
[----:B-1----:R-:W-:Y:S01]  /*1d80*/  LEA.HI.X R27, R31, UR7, R42, 0x2, P0 ;  /* 0x000000071f1b7c11 */ /* 0x002fe200080f142a */
[----:B------:R-:W-:Y:S01]  /*1d90*/  FFMA R41, R38, UR8, R41 ;  /* 0x0000000826297c23 */ /* 0x000fe20008000029 */
[----:B------:R-:W-:Y:S04]  /*1da0*/  STG.E desc[UR14][R24.64], R39 ;  /* 0x0000002718007986 */ /* 0x000fe8000c10190e */
[----:B------:R0:W-:Y:S04]  /*1db0*/  STG.E desc[UR14][R24.64+0x4], R29 ;  /* 0x0000041d18007986 */ /* 0x0001e8000c10190e */
[----:B------:R-:W-:Y:S04]  /*1dc0*/  STG.E desc[UR14][R24.64+0x8], R43 ;  /* 0x0000082b18007986 */ /* 0x000fe8000c10190e */
[----:B------:R1:W-:Y:S04]  /*1dd0*/  STG.E desc[UR14][R24.64+0xc], R41 ;  /* 0x00000c2918007986 */ /* 0x0003e8000c10190e */
[----:B------:R-:W2:Y:S04]  /*1de0*/  LDG.E R31, desc[UR14][R26.64] ;  /* 0x0000000e1a1f7981 */ /* 0x000ea8000c1e1900 */
[----:B------:R-:W0:Y:S04]  /*1df0*/  LDG.E R36, desc[UR14][R26.64+0x4] ;  /* 0x0000040e1a247981 */ /* 0x000e28000c1e1900 */
[----:B------:R-:W3:Y:S04]  /*1e00*/  LDG.E R38, desc[UR14][R26.64+0x8] ;  /* 0x0000080e1a267981 */ /* 0x000ee8000c1e1900 */
[----:B------:R-:W4:Y:S01]  /*1e10*/  LDG.E R40, desc[UR14][R26.64+0xc] ;  /* 0x00000c0e1a287981 */ /* 0x000f22000c1e1900 */
[----:B------:R-:W-:Y:S01]  /*1e20*/  IADD3 R28, PT, PT, R30, UR9, RZ ;  /* 0x000000091e1c7c10 */ /* 0x000fe2000fffe0ff */
[----:B--2---:R-:W-:-:S03]  /*1e30*/  FMUL R30, R31, UR5 ;  /* 0x000000051f1e7c20 */ /* 0x004fc60008400000 */
[----:B------:R-:W-:Y:S01]  /*1e40*/  IADD3 R31, P0, PT, R28, UR4, RZ ;  /* 0x000000041c1f7c10 */ /* 0x000fe2000ff1e0ff */
[----:B------:R-:W-:Y:S01]  /*1e50*/  FFMA R37, R37, UR8, R30 ;  /* 0x0000000825257c23 */ /* 0x000fe2000800001e */
[----:B0-----:R-:W-:-:S03]  /*1e60*/  FMUL R29, R36, UR5 ;  /* 0x00000005241d7c20 */ /* 0x001fc60008400000 */
[----:B------:R-:W-:Y:S01]  /*1e70*/  IMAD.X R30, RZ, RZ, RZ, P0 ;  /* 0x000000ffff1e7224 */ /* 0x000fe200000e06ff */
[----:B-1----:R-:W-:Y:S01]  /*1e80*/  LEA R24, P0, R31, UR6, 0x2 ;  /* 0x000000061f187c11 */ /* 0x002fe2000f8010ff */
[----:B---3--:R-:W-:Y:S01]  /*1e90*/  FMUL R38, R38, UR5 ;  /* 0x0000000526267c20 */ /* 0x008fe20008400000 */
[----:B----4-:R-:W-:Y:S01]  /*1ea0*/  FMUL R25, R40, UR5 ;  /* 0x0000000528197c20 */ /* 0x010fe20008400000 */
[----:B------:R-:W-:Y:S02]  /*1eb0*/  FFMA R29, R34, UR8, R29 ;  /* 0x00000008221d7c23 */ /* 0x000fe4000800001d */
[----:B------:R-:W-:Y:S01]  /*1ec0*/  FFMA R19, R19, UR8, R38 ;  /* 0x0000000813137c23 */ /* 0x000fe20008000026 */
[----:B------:R-:W-:Y:S01]  /*1ed0*/  FFMA R39, R32, UR8, R25 ;  /* 0x0000000820277c23 */ /* 0x000fe20008000019 */
[----:B------:R-:W-:Y:S01]  /*1ee0*/  LEA.HI.X R25, R31, UR7, R30, 0x2, P0 ;  /* 0x000000071f197c11 */ /* 0x000fe200080f141e */
[----:B------:R-:W-:Y:S04]  /*1ef0*/  STG.E desc[UR14][R26.64], R37 ;  /* 0x000000251a007986 */ /* 0x000fe8000c10190e */
[----:B------:R-:W-:Y:S04]  /*1f00*/  STG.E desc[UR14][R26.64+0x4], R29 ;  /* 0x0000041d1a007986 */ /* 0x000fe8000c10190e */
[----:B------:R0:W-:Y:S04]  /*1f10*/  STG.E desc[UR14][R26.64+0x8], R19 ;  /* 0x000008131a007986 */ /* 0x0001e8000c10190e */
[----:B------:R1:W-:Y:S04]  /*1f20*/  STG.E desc[UR14][R26.64+0xc], R39 ;  /* 0x00000c271a007986 */ /* 0x0003e8000c10190e */
[----:B------:R-:W2:Y:S01]  /*1f30*/  LDG.E R31, desc[UR14][R24.64] ;  /* 0x0000000e181f7981 */ /* 0x000ea2000c1e1900 */
[----:B------:R-:W-:-:S04]  /*1f40*/  IADD3 R30, PT, PT, R28, 0x1, RZ ;  /* 0x000000011c1e7810 */ /* 0x000fc80007ffe0ff */
[----:B------:R-:W-:-:S04]  /*1f50*/  IADD3 R34, P0, PT, R30, UR4, RZ ;  /* 0x000000041e227c10 */ /* 0x000fc8000ff1e0ff */
[----:B------:R-:W-:Y:S02]  /*1f60*/  IADD3.X R41, PT, PT, RZ, RZ, RZ, P0, !PT ;  /* 0x000000ffff297210 */ /* 0x000fe400007fe4ff */
[----:B------:R-:W-:Y:S01]  /*1f70*/  LEA R30, P0, R34, UR6, 0x2 ;  /* 0x00000006221e7c11 */ /* 0x000fe2000f8010ff */
[----:B--2---:R-:W-:-:S03]  /*1f80*/  FMUL R32, R31, UR5 ;  /* 0x000000051f207c20 */ /* 0x004fc60008400000 */
[----:B------:R-:W-:Y:S01]  /*1f90*/  LEA.HI.X R31, R34, UR7, R41, 0x2, P0 ;  /* 0x00000007221f7c11 */ /* 0x000fe200080f1429 */
[----:B------:R-:W-:-:S05]  /*1fa0*/  FFMA R35, R35, UR8, R32 ;  /* 0x0000000823237c23 */ /* 0x000fca0008000020 */
[----:B------:R2:W-:Y:S04]  /*1fb0*/  STG.E desc[UR14][R24.64], R35 ;  /* 0x0000002318007986 */ /* 0x0005e8000c10190e */
[----:B0-----:R-:W3:Y:S01]  /*1fc0*/  LDG.E R19, desc[UR14][R30.64] ;  /* 0x0000000e1e137981 */ /* 0x001ee2000c1e1900 */
[----:B------:R-:W-:-:S05]  /*1fd0*/  VIADD R29, R28, 0x2 ;  /* 0x000000021c1d7836 */ /* 0x000fca0000000000 */
[----:B-1----:R-:W-:-:S04]  /*1fe0*/  IADD3 R27, P0, PT, R29, UR4, RZ ;  /* 0x000000041d1b7c10 */ /* 0x002fc8000ff1e0ff */
[----:B------:R-:W-:Y:S02]  /*1ff0*/  IADD3.X R32, PT, PT, RZ, RZ, RZ, P0, !PT ;  /* 0x000000ffff207210 */ /* 0x000fe400007fe4ff */
[----:B------:R-:W-:-:S04]  /*2000*/  LEA R26, P0, R27, UR6, 0x2 ;  /* 0x000000061b1a7c11 */ /* 0x000fc8000f8010ff */
[----:B------:R-:W-:Y:S01]  /*2010*/  LEA.HI.X R27, R27, UR7, R32, 0x2, P0 ;  /* 0x000000071b1b7c11 */ /* 0x000fe200080f1420 */
[----:B---3--:R-:W-:-:S04]  /*2020*/  FMUL R19, R19, UR5 ;  /* 0x0000000513137c20 */ /* 0x008fc80008400000 */
[----:B------:R-:W-:-:S05]  /*2030*/  FFMA R19, R16, UR8, R19 ;  /* 0x0000000810137c23 */ /* 0x000fca0008000013 */
[----:B------:R0:W-:Y:S04]  /*2040*/  STG.E desc[UR14][R30.64], R19 ;  /* 0x000000131e007986 */ /* 0x0001e8000c10190e */
[----:B------:R-:W3:Y:S01]  /*2050*/  LDG.E R16, desc[UR14][R26.64] ;  /* 0x0000000e1a107981 */ /* 0x000ee2000c1e1900 */
[----:B--2---:R-:W-:-:S04]  /*2060*/  IADD3 R24, PT, PT, R28, 0x3, RZ ;  /* 0x000000031c187810 */ /* 0x004fc80007ffe0ff */
[----:B------:R-:W-:-:S05]  /*2070*/  IADD3 R25, P0, PT, R24, UR4, RZ ;  /* 0x0000000418197c10 */ /* 0x000fca000ff1e0ff */
[----:B------:R-:W-:Y:S01]  /*2080*/  IMAD.X R32, RZ, RZ, RZ, P0 ;  /* 0x000000ffff207224 */ /* 0x000fe200000e06ff */
[----:B------:R-:W-:-:S04]  /*2090*/  LEA R24, P0, R25, UR6, 0x2 ;  /* 0x0000000619187c11 */ /* 0x000fc8000f8010ff */
[----:B------:R-:W-:Y:S01]  /*20a0*/  LEA.HI.X R25, R25, UR7, R32, 0x2, P0 ;  /* 0x0000000719197c11 */ /* 0x000fe200080f1420 */
[----:B---3--:R-:W-:-:S04]  /*20b0*/  FMUL R16, R16, UR5 ;  /* 0x0000000510107c20 */ /* 0x008fc80008400000 */
        /* <DEDUP_REMOVED lines=12> */
[----:B------:R-:W-:-:S05]  /*2180*/  VIADD R22, R28, 0x5 ;  /* 0x000000051c167836 */ /* 0x000fca0000000000 */
[----:B------:R-:W-:-:S04]  /*2190*/  IADD3 R22, P0, PT, R22, UR4, RZ ;  /* 0x0000000416167c10 */ /* 0x000fc8000ff1e0ff */
[----:B-1----:R-:W-:Y:S02]  /*21a0*/  IADD3.X R27, PT, PT, RZ, RZ, RZ, P0, !PT ;  /* 0x000000ffff1b7210 */ /* 0x002fe400007fe4ff */
        /* <DEDUP_REMOVED lines=15> */
[----:B------:R-:W-:-:S04]  /*22a0*/  IADD3 R20, PT, PT, R28, 0x7, RZ ;  /* 0x000000071c147810 */ /* 0x000fc80007ffe0ff */
[----:B------:R-:W-:-:S04]  /*22b0*/  IADD3 R20, P0, PT, R20, UR4, RZ ;  /* 0x0000000414147c10 */ /* 0x000fc8000ff1e0ff */
[----:B------:R-:W-:Y:S02]  /*22c0*/  IADD3.X R25, PT, PT, RZ, RZ, RZ, P0, !PT ;  /* 0x000000ffff197210 */ /* 0x000fe400007fe4ff */
[----:B------:R-:W-:-:S04]  /*22d0*/  LEA R24, P0, R20, UR6, 0x2 ;  /* 0x0000000614187c11 */ /* 0x000fc8000f8010ff */
[----:B------:R-:W-:Y:S01]  /*22e0*/  LEA.HI.X R25, R20, UR7, R25, 0x2, P0 ;  /* 0x0000000714197c11 */ /* 0x000fe200080f1419 */
[----:B--2---:R-:W-:-:S04]  /*22f0*/  FMUL R16, R16, UR5 ;  /* 0x0000000510107c20 */ /* 0x004fc80008400000 */
[----:B-1----:R-:W-:-:S05]  /*2300*/  FFMA R31, R21, UR8, R16 ;  /* 0x00000008151f7c23 */ /* 0x002fca0008000010 */
[----:B------:R1:W-:Y:S04]  /*2310*/  STG.E desc[UR14][R22.64], R31 ;  /* 0x0000001f16007986 */ /* 0x0003e8000c10190e */
[----:B------:R-:W2:Y:S01]  /*2320*/  LDG.E R16, desc[UR14][R24.64] ;  /* 0x0000000e18107981 */ /* 0x000ea2000c1e1900 */
[----:B------:R-:W-:-:S05]  /*2330*/  VIADD R28, R28, UR9 ;  /* 0x000000091c1c7c36 */ /* 0x000fca0008000000 */
[----:B------:R-:W-:-:S04]  /*2340*/  IADD3 R21, P0, PT, R28, UR4, RZ ;  /* 0x000000041c157c10 */ /* 0x000fc8000ff1e0ff */
[----:B0-----:R-:W-:Y:S02]  /*2350*/  IADD3.X R26, PT, PT, RZ, RZ, RZ, P0, !PT ;  /* 0x000000ffff1a7210 */ /* 0x001fe400007fe4ff */
[----:B------:R-:W-:-:S04]  /*2360*/  LEA R20, P0, R21, UR6, 0x2 ;  /* 0x0000000615147c11 */ /* 0x000fc8000f8010ff */
[----:B------:R-:W-:Y:S01]  /*2370*/  LEA.HI.X R21, R21, UR7, R26, 0x2, P0 ;  /* 0x0000000715157c11 */ /* 0x000fe200080f141a */
[----:B--2---:R-:W-:-:S04]  /*2380*/  FMUL R19, R16, UR5 ;  /* 0x0000000510137c20 */ /* 0x004fc80008400000 */
[----:B------:R-:W-:-:S05]  /*2390*/  FFMA R19, R10, UR8, R19 ;  /* 0x000000080a137c23 */ /* 0x000fca0008000013 */
[----:B------:R0:W-:Y:S04]  /*23a0*/  STG.E desc[UR14][R24.64], R19 ;  /* 0x0000001318007986 */ /* 0x0001e8000c10190e */
[----:B------:R-:W2:Y:S04]  /*23b0*/  LDG.E R10, desc[UR14][R20.64] ;  /* 0x0000000e140a7981 */ /* 0x000ea8000c1e1900 */
[----:B------:R-:W3:Y:S01]  /*23c0*/  LDG.E R16, desc[UR14][R20.64+0x4] ;  /* 0x0000040e14107981 */ /* 0x000ee2000c1e1900 */
[----:B------:R-:W-:-:S04]  /*23d0*/  IADD3 R29, PT, PT, R29, UR9, RZ ;  /* 0x000000091d1d7c10 */ /* 0x000fc8000fffe0ff */
[----:B-1----:R-:W-:-:S05]  /*23e0*/  IADD3 R23, P0, PT, R29, UR4, RZ ;  /* 0x000000041d177c10 */ /* 0x002fca000ff1e0ff */
[----:B------:R-:W-:Y:S01]  /*23f0*/  IMAD.X R26, RZ, RZ, RZ, P0 ;  /* 0x000000ffff1a7224 */ /* 0x000fe200000e06ff */
[----:B------:R-:W-:-:S04]  /*2400*/  LEA R22, P0, R23, UR6, 0x2 ;  /* 0x0000000617167c11 */ /* 0x000fc8000f8010ff */
[----:B------:R-:W-:Y:S01]  /*2410*/  LEA.HI.X R23, R23, UR7, R26, 0x2, P0 ;  /* 0x0000000717177c11 */ /* 0x000fe200080f141a */
[----:B--2---:R-:W-:Y:S01]  /*2420*/  FMUL R10, R10, UR5 ;  /* 0x000000050a0a7c20 */ /* 0x004fe20008400000 */
[----:B---3--:R-:W-:-:S03]  /*2430*/  FMUL R29, R16, UR5 ;  /* 0x00000005101d7c20 */ /* 0x008fc60008400000 */
[----:B------:R-:W-:Y:S01]  /*2440*/  FFMA R27, R17, UR8, R10 ;  /* 0x00000008111b7c23 */ /* 0x000fe2000800000a */
[----:B------:R-:W-:-:S04]  /*2450*/  FFMA R29, R18, UR8, R29 ;  /* 0x00000008121d7c23 */ /* 0x000fc8000800001d */
[----:B------:R1:W-:Y:S04]  /*2460*/  STG.E desc[UR14][R20.64], R27 ;  /* 0x0000001b14007986 */ /* 0x0003e8000c10190e */
[----:B------:R2:W-:Y:S04]  /*2470*/  STG.E desc[UR14][R20.64+0x4], R29 ;  /* 0x0000041d14007986 */ /* 0x0005e8000c10190e */
[----:B------:R-:W3:Y:S04]  /*2480*/  LDG.E R10, desc[UR14][R22.64] ;  /* 0x0000000e160a7981 */ /* 0x000ee8000c1e1900 */
[----:B------:R-:W4:Y:S01]  /*2490*/  LDG.E R17, desc[UR14][R22.64+0x4] ;  /* 0x0000040e16117981 */ /* 0x000f22000c1e1900 */
[----:B------:R-:W-:-:S04]  /*24a0*/  IADD3 R16, PT, PT, R28, 0x4, RZ ;  /* 0x000000041c107810 */ /* 0x000fc80007ffe0ff */
[----:B------:R-:W-:-:S04]  /*24b0*/  IADD3 R18, P0, PT, R16, UR4, RZ ;  /* 0x0000000410127c10 */ /* 0x000fc8000ff1e0ff */
[----:B0-----:R-:W-:Y:S02]  /*24c0*/  IADD3.X R19, PT, PT, RZ, RZ, RZ, P0, !PT ;  /* 0x000000ffff137210 */ /* 0x001fe400007fe4ff */
[----:B------:R-:W-:Y:S01]  /*24d0*/  LEA R16, P0, R18, UR6, 0x2 ;  /* 0x0000000612107c11 */ /* 0x000fe2000f8010ff */
[----:B---3--:R-:W-:Y:S01]  /*24e0*/  FMUL R10, R10, UR5 ;  /* 0x000000050a0a7c20 */ /* 0x008fe20008400000 */
[----:B----4-:R-:W-:Y:S02]  /*24f0*/  FMUL R25, R17, UR5 ;  /* 0x0000000511197c20 */ /* 0x010fe40008400000 */
[----:B------:R-:W-:Y:S01]  /*2500*/  LEA.HI.X R17, R18, UR7, R19, 0x2, P0 ;  /* 0x0000000712117c11 */ /* 0x000fe200080f1413 */
[----:B------:R-:W-:Y:S01]  /*2510*/  FFMA R19, R15, UR8, R10 ;  /* 0x000000080f137c23 */ /* 0x000fe2000800000a */
[----:B------:R-:W-:-:S04]  /*2520*/  FFMA R25, R14, UR8, R25 ;  /* 0x000000080e197c23 */ /* 0x000fc80008000019 */
[----:B------:R0:W-:Y:S04]  /*2530*/  STG.E desc[UR14][R22.64], R19 ;  /* 0x0000001316007986 */ /* 0x0001e8000c10190e */
[----:B------:R3:W-:Y:S04]  /*2540*/  STG.E desc[UR14][R22.64+0x4], R25 ;  /* 0x0000041916007986 */ /* 0x0007e8000c10190e */
[----:B------:R-:W4:Y:S04]  /*2550*/  LDG.E R10, desc[UR14][R16.64] ;  /* 0x0000000e100a7981 */ /* 0x000f28000c1e1900 */
[----:B------:R-:W2:Y:S01]  /*2560*/  LDG.E R15, desc[UR14][R16.64+0x4] ;  /* 0x0000040e100f7981 */ /* 0x000ea2000c1e1900 */
[----:B------:R-:W-:-:S05]  /*2570*/  VIADD R14, R28, 0x6 ;  /* 0x000000061c0e7836 */ /* 0x000fca0000000000 */
[----:B------:R-:W-:-:S04]  /*2580*/  IADD3 R18, P0, PT, R14, UR4, RZ ;  /* 0x000000040e127c10 */ /* 0x000fc8000ff1e0ff */
[----:B-1----:R-:W-:Y:S02]  /*2590*/  IADD3.X R27, PT, PT, RZ, RZ, RZ, P0, !PT ;  /* 0x000000ffff1b7210 */ /* 0x002fe400007fe4ff */
[----:B------:R-:W-:Y:S01]  /*25a0*/  LEA R14, P0, R18, UR6, 0x2 ;  /* 0x00000006120e7c11 */ /* 0x000fe2000f8010ff */
[----:B----4-:R-:W-:Y:S01]  /*25b0*/  FMUL R10, R10, UR5 ;  /* 0x000000050a0a7c20 */ /* 0x010fe20008400000 */
[----:B--2---:R-:W-:-:S03]  /*25c0*/  FMUL R21, R15, UR5 ;  /* 0x000000050f157c20 */ /* 0x004fc60008400000 */
[----:B0-----:R-:W-:Y:S01]  /*25d0*/  FFMA R19, R13, UR8, R10 ;  /* 0x000000080d137c23 */ /* 0x001fe2000800000a */
[----:B------:R-:W-:Y:S01]  /*25e0*/  LEA.HI.X R15, R18, UR7, R27, 0x2, P0 ;  /* 0x00000007120f7c11 */ /* 0x000fe200080f141b */
[----:B------:R-:W-:-:S03]  /*25f0*/  FFMA R21, R12, UR8, R21 ;  /* 0x000000080c157c23 */ /* 0x000fc60008000015 */
[----:B------:R-:W-:Y:S04]  /*2600*/  STG.E desc[UR14][R16.64], R19 ;  /* 0x0000001310007986 */ /* 0x000fe8000c10190e */
[----:B------:R0:W-:Y:S04]  /*2610*/  STG.E desc[UR14][R16.64+0x4], R21 ;  /* 0x0000041510007986 */ /* 0x0001e8000c10190e */
[----:B------:R-:W2:Y:S04]  /*2620*/  LDG.E R10, desc[UR14][R14.64] ;  /* 0x0000000e0e0a7981 */ /* 0x000ea8000c1e1900 */
[----:B------:R-:W4:Y:S01]  /*2630*/  LDG.E R13, desc[UR14][R14.64+0x4] ;  /* 0x0000040e0e0d7981 */ /* 0x000f22000c1e1900 */
[----:B------:R-:W-:-:S04]  /*2640*/  IADD3 R28, PT, PT, R28, UR9, RZ ;  /* 0x000000091c1c7c10 */ /* 0x000fc8000fffe0ff */
[----:B------:R-:W-:-:S05]  /*2650*/  IADD3 R18, P0, PT, R28, UR4, RZ ;  /* 0x000000041c127c10 */ /* 0x000fca000ff1e0ff */
[----:B---3--:R-:W-:Y:S01]  /*2660*/  IMAD.X R25, RZ, RZ, RZ, P0 ;  /* 0x000000ffff197224 */ /* 0x008fe200000e06ff */
[----:B------:R-:W-:Y:S01]  /*2670*/  LEA R12, P0, R18, UR6, 0x2 ;  /* 0x00000006120c7c11 */ /* 0x000fe2000f8010ff */
[----:B--2---:R-:W-:Y:S01]  /*2680*/  FMUL R10, R10, UR5 ;  /* 0x000000050a0a7c20 */ /* 0x004fe20008400000 */
[----:B----4-:R-:W-:-:S03]  /*2690*/  FMUL R23, R13, UR5 ;  /* 0x000000050d177c20 */ /* 0x010fc60008400000 */
[----:B------:R-:W-:Y:S01]  /*26a0*/  FFMA R3, R3, UR8, R10 ;  /* 0x0000000803037c23 */ /* 0x000fe2000800000a */
[----:B------:R-:W-:Y:S01]  /*26b0*/  LEA.HI.X R13, R18, UR7, R25, 0x2, P0 ;  /* 0x00000007120d7c11 */ /* 0x000fe200080f1419 */
[----:B------:R-:W-:-:S03]  /*26c0*/  FFMA R23, R8, UR8, R23 ;  /* 0x0000000808177c23 */ /* 0x000fc60008000017 */
[----:B------:R1:W-:Y:S04]  /*26d0*/  STG.E desc[UR14][R14.64], R3 ;  /* 0x000000030e007986 */ /* 0x0003e8000c10190e */
[----:B------:R-:W-:Y:S04]  /*26e0*/  STG.E desc[UR14][R14.64+0x4], R23 ;  /* 0x000004170e007986 */ /* 0x000fe8000c10190e */
[----:B------:R-:W2:Y:S01]  /*26f0*/  LDG.E R8, desc[UR14][R12.64] ;  /* 0x0000000e0c087981 */ /* 0x000ea2000c1e1900 */
[----:B------:R-:W-:-:S04]  /*2700*/  IADD3 R10, PT, PT, R28, 0x1, RZ ;  /* 0x000000011c0a7810 */ /* 0x000fc80007ffe0ff */
[----:B------:R-:W-:-:S04]  /*2710*/  IADD3 R10, P0, PT, R10, UR4, RZ ;  /* 0x000000040a0a7c10 */ /* 0x000fc8000ff1e0ff */
[----:B0-----:R-:W-:Y:S02]  /*2720*/  IADD3.X R17, PT, PT, RZ, RZ, RZ, P0, !PT ;  /* 0x000000ffff117210 */ /* 0x001fe400007fe4ff */
[----:B------:R-:W-:-:S04]  /*2730*/  LEA R16, P0, R10, UR6, 0x2 ;  /* 0x000000060a107c11 */ /* 0x000fc8000f8010ff */
[----:B------:R-:W-:Y:S01]  /*2740*/  LEA.HI.X R17, R10, UR7, R17, 0x2, P0 ;  /* 0x000000070a117c11 */ /* 0x000fe200080f1411 */
[----:B--2---:R-:W-:-:S04]  /*2750*/  FMUL R8, R8, UR5 ;  /* 0x0000000508087c20 */ /* 0x004fc80008400000 */
[----:B------:R-:W-:-:S05]  /*2760*/  FFMA R19, R11, UR8, R8 ;  /* 0x000000080b137c23 */ /* 0x000fca0008000008 */
[----:B------:R0:W-:Y:S04]  /*2770*/  STG.E desc[UR14][R12.64], R19 ;  /* 0x000000130c007986 */ /* 0x0001e8000c10190e */
[----:B-1----:R-:W2:Y:S01]  /*2780*/  LDG.E R3, desc[UR14][R16.64] ;  /* 0x0000000e10037981 */ /* 0x002ea2000c1e1900 */
[----:B------:R-:W-:-:S05]  /*2790*/  VIADD R8, R28, 0x2 ;  /* 0x000000021c087836 */ /* 0x000fca0000000000 */
        /* <DEDUP_REMOVED lines=8> */
[----:B------:R-:W-:-:S04]  /*2820*/  IADD3 R8, PT, PT, R28, 0x3, RZ ;  /* 0x000000031c087810 */ /* 0x000fc80007ffe0ff */
[----:B------:R-:W-:-:S05]  /*2830*/  IADD3 R8, P0, PT, R8, UR4, RZ ;  /* 0x0000000408087c10 */ /* 0x000fca000ff1e0ff */
[----:B0-----:R-:W-:Y:S01]  /*2840*/  IMAD.X R13, RZ, RZ, RZ, P0 ;  /* 0x000000ffff0d7224 */ /* 0x001fe200000e06ff */
[----:B------:R-:W-:-:S04]  /*2850*/  LEA R12, P0, R8, UR6, 0x2 ;  /* 0x00000006080c7c11 */ /* 0x000fc8000f8010ff */
[----:B------:R-:W-:Y:S01]  /*2860*/  LEA.HI.X R13, R8, UR7, R13, 0x2, P0 ;  /* 0x00000007080d7c11 */ /* 0x000fe200080f140d */
[----:B--2---:R-:W-:-:S04]  /*2870*/  FMUL R6, R6, UR5 ;  /* 0x0000000506067c20 */ /* 0x004fc80008400000 */
        /* <DEDUP_REMOVED lines=14> */
[----:B0-----:R-:W-:Y:S02]  /*2960*/  IADD3.X R11, PT, PT, RZ, RZ, RZ, P0, !PT ;  /* 0x000000ffff0b7210 */ /* 0x001fe400007fe4ff */
        /* <DEDUP_REMOVED lines=13> */
[----:B------:R-:W-:Y:S04]  /*2a40*/  STG.E desc[UR14][R10.64], R13 ;  /* 0x0000000d0a007986 */ /* 0x000fe8000c10190e */
[----:B------:R-:W2:Y:S01]  /*2a50*/  LDG.E R3, desc[UR14][R6.64] ;  /* 0x0000000e06037981 */ /* 0x000ea2000c1e1900 */
[----:B------:R-:W-:-:S04]  /*2a60*/  IADD3 R28, PT, PT, R28, 0x7, RZ ;  /* 0x000000071c1c7810 */ /* 0x000fc80007ffe0ff */
[----:B------:R-:W-:-:S04]  /*2a70*/  IADD3 R28, P0, PT, R28, UR4, RZ ;  /* 0x000000041c1c7c10 */ /* 0x000fc8000ff1e0ff */
[----:B0-----:R-:W-:Y:S02]  /*2a80*/  IADD3.X R9, PT, PT, RZ, RZ, RZ, P0, !PT ;  /* 0x000000ffff097210 */ /* 0x001fe400007fe4ff */
[----:B------:R-:W-:Y:S01]  /*2a90*/  LEA R2, P0, R28, UR6, 0x2 ;  /* 0x000000061c027c11 */ /* 0x000fe2000f8010ff */
[----:B--2---:R-:W-:-:S03]  /*2aa0*/  FMUL R4, R3, UR5 ;  /* 0x0000000503047c20 */ /* 0x004fc60008400000 */
[----:B------:R-:W-:Y:S01]  /*2ab0*/  LEA.HI.X R3, R28, UR7, R9, 0x2, P0 ;  /* 0x000000071c037c11 */ /* 0x000fe200080f1409 */
[----:B------:R-:W-:-:S05]  /*2ac0*/  FFMA R5, R5, UR8, R4 ;  /* 0x0000000805057c23 */ /* 0x000fca0008000004 */
[----:B------:R-:W-:Y:S04]  /*2ad0*/  STG.E desc[UR14][R6.64], R5 ;  /* 0x0000000506007986 */ /* 0x000fe8000c10190e */
[----:B------:R-:W2:Y:S02]  /*2ae0*/  LDG.E R4, desc[UR14][R2.64] ;  /* 0x0000000e02047981 */ /* 0x000ea4000c1e1900 */
[----:B--2---:R-:W-:-:S04]  /*2af0*/  FMUL R9, R4, UR5 ;  /* 0x0000000504097c20 */ /* 0x004fc80008400000 */
[----:B------:R-:W-:-:S05]  /*2b00*/  FFMA R9, R0, UR8, R9 ;  /* 0x0000000800097c23 */ /* 0x000fca0008000009 */
[----:B------:R-:W-:Y:S01]  /*2b10*/  STG.E desc[UR14][R2.64], R9 ;  /* 0x0000000902007986 */ /* 0x000fe2000c10190e */
[----:B------:R-:W-:Y:S05]  /*2b20*/  EXIT ;  /* 0x000000000000794d */ /* 0x000fea0003800000 */
.L_x_3:
[----:B------:R-:W-:-:S00]  /*2b30*/  BRA `(.L_x_3) ;  /* 0xfffffffc00fc7947 */ /* 0x000fc0000383ffff */
[----:B------:R-:W-:-:S00]  /*2b40*/  NOP ;  /* 0x0000000000007918 */ /* 0x000fc00000000000 */
        /* <DEDUP_REMOVED lines=11> */
.L_x_4:


//--------------------- .nv.shared._Z20sgemm_2d_blocktilingiiifPKfS0_fPf --------------------------
	.section	.nv.shared._Z20sgemm_2d_blocktilingiiifPKfS0_fPf,"aw",@nobits
	.sectionflags	@""
	.align	4
.nv.shared._Z20sgemm_2d_blocktilingiiifPKfS0_fPf:
	.zero		9216


//--------------------- .nv.shared.reserved.0     --------------------------
	.section	.nv.shared.reserved.0,"aw",@nobits
	.weak		__nv_reservedSMEM_offset_0_alias
	.size		__nv_reservedSMEM_offset_0_alias, 0, 64
	.other		__nv_reservedSMEM_offset_0_alias,@"STO_CUDA_RESERVED_SHARED STV_DEFAULT"
__nv_reservedSMEM_offset_0_alias:
	.zero		0
	.zero		64


//--------------------- .nv.constant0._Z20sgemm_2d_blocktilingiiifPKfS0_fPf --------------------------
	.section	.nv.constant0._Z20sgemm_2d_blocktilingiiifPKfS0_fPf,"a",@progbits
	.sectionflags	@""
	.align	4
.nv.constant0._Z20sgemm_2d_blocktilingiiifPKfS0_fPf:
	.zero		944


//--------------------- SYMBOLS --------------------------

	.type		.nv.reservedSmem.offset0,@object
	.size		.nv.reservedSmem.offset0,0x4
	.type		.nv.reservedSmem.cap,@object
	.size		.nv.reservedSmem.cap,0x4
